	.target	sm_90a

	.elftype	@"ET_EXEC"


//--------------------- .note.nv.tkinfo           --------------------------
	.section	.note.nv.tkinfo,"",@"SHT_NOTE"
	.sectionflags	@"SHF_NOTE_NV_TKINFO"
	.tkinfo
        /*0018*/ 	.word	0x00000002
        /*0030*/ 	.string	""
        /*0030*/ 	.string	"ptxas"
        /*0030*/ 	.string	"Cuda compilation tools, release 13.0, V13.0.88"
        /*0030*/ 	.string	"Build cuda_13.0.r13.0/compiler.36424714_0"
        /*0030*/ 	.string	"-arch sm_90a -m 64 "



//--------------------- .note.nv.cuinfo           --------------------------
	.section	.note.nv.cuinfo,"",@"SHT_NOTE"
	.sectionflags	@"SHF_NOTE_NV_CUINFO"
        /*0018*/ 	.short	0x0002
        /*001a*/ 	.short	0x005a
        /*001c*/ 	.short	0x0082
	.zero		2


//--------------------- .nv.info                  --------------------------
	.section	.nv.info,"",@"SHT_CUDA_INFO"
	.align	4


	//----- nvinfo : EIATTR_REGCOUNT
	.align		4
        /*0000*/ 	.byte	0x04, 0x2f
        /*0002*/ 	.short	(.L_15 - .L_14)
	.align		4
.L_14:
        /*0004*/ 	.word	index@(_ZN7cutlass13device_kernelINS_4gemm6kernel13GemmUniversalIN4cute5tupleIJiiiiEEENS1_10collective13CollectiveMmaINS1_34MainloopSm90TmaGmmaWarpSpecializedILi14ENS5_IJNS4_1CILi1EEESB_SB_EEENS1_32KernelTmaWarpSpecializedPingpongEEENS5_IJNSA_ILi64EEENSA_ILi192EEENSA_ILi32EEEEEENS_10bfloat16_tENS5_IJlSB_lEEESJ_SK_NS4_8TiledMMAINS4_8MMA_AtomIJNS4_4SM904GMMA28MMA_64x192x16_F32BF16BF16_SSILNSO_5MajorE0ELSQ_0ELNSO_7ScaleInE1ELSR_1EEEEEENS4_6LayoutISC_NS5_IJNSA_ILi0EEESV_SV_EEEEENS5_IJNS4_10UnderscoreESY_SY_EEEEENS4_13SM90_TMA_LOADENS4_14ComposedLayoutINS4_7SwizzleILi2ELi4ELi3EEENS4_18smem_ptr_flag_bitsILi16EEENSU_INS5_IJNSA_ILi8EEESH_EEENS5_IJSH_SB_EEEEEEEvNS4_8identityES11_S1B_vS1C_EENS_8epilogue10collective6detail29Sm90TmaWarpSpecializedAdapterINS1F_15DefaultEpilogueISJ_SK_SK_NS1E_6thread17LinearCombinationISJ_Li1EffLNS1J_9ScaleType4KindE0ELNS_15FloatRoundStyleE2ESJ_EENS1_15EpilogueDefaultEEEEEvvEEEEvNT_6ParamsE)
        /*0008*/ 	.word	0x000000a8


	//----- nvinfo : EIATTR_FRAME_SIZE
	.align		4
.L_15:
        /*000c*/ 	.byte	0x04, 0x11
        /*000e*/ 	.short	(.L_17 - .L_16)
	.align		4
.L_16:
        /*0010*/ 	.word	index@(_ZN7cutlass13device_kernelINS_4gemm6kernel13GemmUniversalIN4cute5tupleIJiiiiEEENS1_10collective13CollectiveMmaINS1_34MainloopSm90TmaGmmaWarpSpecializedILi14ENS5_IJNS4_1CILi1EEESB_SB_EEENS1_32KernelTmaWarpSpecializedPingpongEEENS5_IJNSA_ILi64EEENSA_ILi192EEENSA_ILi32EEEEEENS_10bfloat16_tENS5_IJlSB_lEEESJ_SK_NS4_8TiledMMAINS4_8MMA_AtomIJNS4_4SM904GMMA28MMA_64x192x16_F32BF16BF16_SSILNSO_5MajorE0ELSQ_0ELNSO_7ScaleInE1ELSR_1EEEEEENS4_6LayoutISC_NS5_IJNSA_ILi0EEESV_SV_EEEEENS5_IJNS4_10UnderscoreESY_SY_EEEEENS4_13SM90_TMA_LOADENS4_14ComposedLayoutINS4_7SwizzleILi2ELi4ELi3EEENS4_18smem_ptr_flag_bitsILi16EEENSU_INS5_IJNSA_ILi8EEESH_EEENS5_IJSH_SB_EEEEEEEvNS4_8identityES11_S1B_vS1C_EENS_8epilogue10collective6detail29Sm90TmaWarpSpecializedAdapterINS1F_15DefaultEpilogueISJ_SK_SK_NS1E_6thread17LinearCombinationISJ_Li1EffLNS1J_9ScaleType4KindE0ELNS_15FloatRoundStyleE2ESJ_EENS1_15EpilogueDefaultEEEEEvvEEEEvNT_6ParamsE)
        /*0014*/ 	.word	0x00000008


	//----- nvinfo : EIATTR_MIN_STACK_SIZE
	.align		4
.L_17:
        /*0018*/ 	.byte	0x04, 0x12
        /*001a*/ 	.short	(.L_19 - .L_18)
	.align		4
.L_18:
        /*001c*/ 	.word	index@(_ZN7cutlass13device_kernelINS_4gemm6kernel13GemmUniversalIN4cute5tupleIJiiiiEEENS1_10collective13CollectiveMmaINS1_34MainloopSm90TmaGmmaWarpSpecializedILi14ENS5_IJNS4_1CILi1EEESB_SB_EEENS1_32KernelTmaWarpSpecializedPingpongEEENS5_IJNSA_ILi64EEENSA_ILi192EEENSA_ILi32EEEEEENS_10bfloat16_tENS5_IJlSB_lEEESJ_SK_NS4_8TiledMMAINS4_8MMA_AtomIJNS4_4SM904GMMA28MMA_64x192x16_F32BF16BF16_SSILNSO_5MajorE0ELSQ_0ELNSO_7ScaleInE1ELSR_1EEEEEENS4_6LayoutISC_NS5_IJNSA_ILi0EEESV_SV_EEEEENS5_IJNS4_10UnderscoreESY_SY_EEEEENS4_13SM90_TMA_LOADENS4_14ComposedLayoutINS4_7SwizzleILi2ELi4ELi3EEENS4_18smem_ptr_flag_bitsILi16EEENSU_INS5_IJNSA_ILi8EEESH_EEENS5_IJSH_SB_EEEEEEEvNS4_8identityES11_S1B_vS1C_EENS_8epilogue10collective6detail29Sm90TmaWarpSpecializedAdapterINS1F_15DefaultEpilogueISJ_SK_SK_NS1E_6thread17LinearCombinationISJ_Li1EffLNS1J_9ScaleType4KindE0ELNS_15FloatRoundStyleE2ESJ_EENS1_15EpilogueDefaultEEEEEvvEEEEvNT_6ParamsE)
        /*0020*/ 	.word	0x00000008
.L_19:


//--------------------- .nv.compat                --------------------------
	.section	.nv.compat,"",@"SHT_CUDA_COMPAT_INFO"
	.align	4
        /*0000*/ 	.byte	0x02, 0x09, 0x01, 0x00, 0x02, 0x02, 0x04, 0x00, 0x02, 0x05, 0x05, 0x00, 0x03, 0x07, 0x01, 0x01
        /*0010*/ 	.byte	0x02, 0x03, 0x01, 0x00, 0x02, 0x06, 0x01, 0x00, 0x04, 0x0b, 0x08, 0x00, 0x00, 0x00, 0x00, 0x00
        /*0020*/ 	.byte	0x00, 0x00, 0x00, 0x00


//--------------------- .nv.info._ZN7cutlass13device_kernelINS_4gemm6kernel13GemmUniversalIN4cute5tupleIJiiiiEEENS1_10collective13CollectiveMmaINS1_34MainloopSm90TmaGmmaWarpSpecializedILi14ENS5_IJNS4_1CILi1EEESB_SB_EEENS1_32KernelTmaWarpSpecializedPingpongEEENS5_IJNSA_ILi64EEENSA_ILi192EEENSA_ILi32EEEEEENS_10bfloat16_tENS5_IJlSB_lEEESJ_SK_NS4_8TiledMMAINS4_8MMA_AtomIJNS4_4SM904GMMA28MMA_64x192x16_F32BF16BF16_SSILNSO_5MajorE0ELSQ_0ELNSO_7ScaleInE1ELSR_1EEEEEENS4_6LayoutISC_NS5_IJNSA_ILi0EEESV_SV_EEEEENS5_IJNS4_10UnderscoreESY_SY_EEEEENS4_13SM90_TMA_LOADENS4_14ComposedLayoutINS4_7SwizzleILi2ELi4ELi3EEENS4_18smem_ptr_flag_bitsILi16EEENSU_INS5_IJNSA_ILi8EEESH_EEENS5_IJSH_SB_EEEEEEEvNS4_8identityES11_S1B_vS1C_EENS_8epilogue10collective6detail29Sm90TmaWarpSpecializedAdapterINS1F_15DefaultEpilogueISJ_SK_SK_NS1E_6thread17LinearCombinationISJ_Li1EffLNS1J_9ScaleType4KindE0ELNS_15FloatRoundStyleE2ESJ_EENS1_15EpilogueDefaultEEEEEvvEEEEvNT_6ParamsE --------------------------
	.section	.nv.info._ZN7cutlass13device_kernelINS_4gemm6kernel13GemmUniversalIN4cute5tupleIJiiiiEEENS1_10collective13CollectiveMmaINS1_34MainloopSm90TmaGmmaWarpSpecializedILi14ENS5_IJNS4_1CILi1EEESB_SB_EEENS1_32KernelTmaWarpSpecializedPingpongEEENS5_IJNSA_ILi64EEENSA_ILi192EEENSA_ILi32EEEEEENS_10bfloat16_tENS5_IJlSB_lEEESJ_SK_NS4_8TiledMMAINS4_8MMA_AtomIJNS4_4SM904GMMA28MMA_64x192x16_F32BF16BF16_SSILNSO_5MajorE0ELSQ_0ELNSO_7ScaleInE1ELSR_1EEEEEENS4_6LayoutISC_NS5_IJNSA_ILi0EEESV_SV_EEEEENS5_IJNS4_10UnderscoreESY_SY_EEEEENS4_13SM90_TMA_LOADENS4_14ComposedLayoutINS4_7SwizzleILi2ELi4ELi3EEENS4_18smem_ptr_flag_bitsILi16EEENSU_INS5_IJNSA_ILi8EEESH_EEENS5_IJSH_SB_EEEEEEEvNS4_8identityES11_S1B_vS1C_EENS_8epilogue10collective6detail29Sm90TmaWarpSpecializedAdapterINS1F_15DefaultEpilogueISJ_SK_SK_NS1E_6thread17LinearCombinationISJ_Li1EffLNS1J_9ScaleType4KindE0ELNS_15FloatRoundStyleE2ESJ_EENS1_15EpilogueDefaultEEEEEvvEEEEvNT_6ParamsE,"",@"SHT_CUDA_INFO"
	.sectionflags	@""
	.align	4


	//----- nvinfo : EIATTR_CUDA_API_VERSION
	.align		4
        /*0000*/ 	.byte	0x04, 0x37
        /*0002*/ 	.short	(.L_21 - .L_20)
.L_20:
        /*0004*/ 	.word	0x00000082


	//----- nvinfo : EIATTR_KPARAM_INFO
	.align		4
.L_21:
        /*0008*/ 	.byte	0x04, 0x17
        /*000a*/ 	.short	(.L_23 - .L_22)
.L_22:
        /*000c*/ 	.word	0x00000000
        /*0010*/ 	.short	0x0000
        /*0012*/ 	.short	0x0070
        /*0014*/ 	.byte	0x00, 0xf0, 0x01, 0x10


	//----- nvinfo : EIATTR_SPARSE_MMA_MASK
	.align		4
.L_23:
        /*0018*/ 	.byte	0x03, 0x50
        /*001a*/ 	.short	0x0000


	//----- nvinfo : EIATTR_MAXREG_COUNT
	.align		4
        /*001c*/ 	.byte	0x03, 0x1b
        /*001e*/ 	.short	0x00a8


	//----- nvinfo : EIATTR_NUM_BARRIERS
	.align		4
        /*0020*/ 	.byte	0x02, 0x4c
        /*0022*/ 	.byte	0x01
	.zero		1


	//----- nvinfo : EIATTR_EXTERNS
	.align		4
        /*0024*/ 	.byte	0x04, 0x0f
        /*0026*/ 	.short	(.L_25 - .L_24)


	//   ....[0]....
	.align		4
.L_24:
        /*0028*/ 	.word	index@(__assertfail)


	//----- nvinfo : EIATTR_ANNOTATIONS
	.align		4
.L_25:
        /*002c*/ 	.byte	0x04, 0x55
        /*002e*/ 	.short	(.L_27 - .L_26)


	//   ....[0]....
.L_26:
        /*0030*/ 	.word	0x00000001
        /*0034*/ 	.byte	0x40, 0x0c, 0x00, 0x00, 0x01, 0x00, 0x00, 0x00, 0x70, 0x13, 0x00, 0x00, 0x01, 0x00, 0x00, 0x00
        /*0044*/ 	.byte	0x40, 0x7e, 0x00, 0x00, 0x01, 0x00, 0x00, 0x00, 0xe0, 0x89, 0x00, 0x00


	//----- nvinfo : EIATTR_MERCURY_ISA_VERSION
	.align		4
.L_27:
        /*0050*/ 	.byte	0x03, 0x5f
        /*0052*/ 	.short	0x0101


	//----- nvinfo : EIATTR_INT_WARP_WIDE_INSTR_OFFSETS
	.align		4
        /*0054*/ 	.byte	0x04, 0x31
        /*0056*/ 	.short	(.L_29 - .L_28)


	//   ....[0]....
.L_28:
        /*0058*/ 	.word	0x000005a0


	//   ....[1]....
        /*005c*/ 	.word	0x000005c0


	//   ....[2]....
        /*0060*/ 	.word	0x00000640


	//   ....[3]....
        /*0064*/ 	.word	0x00000650


	//   ....[4]....
        /*0068*/ 	.word	0x00000660


	//   ....[5]....
        /*006c*/ 	.word	0x00000680


	//   ....[6]....
        /*0070*/ 	.word	0x000006d0


	//   ....[7]....
        /*0074*/ 	.word	0x000006f0


	//----- nvinfo : EIATTR_COOP_GROUP_MASK_REGIDS
	.align		4
.L_29:
        /*0078*/ 	.byte	0x04, 0x29
        /*007a*/ 	.short	(.L_31 - .L_30)


	//   ....[0]....
.L_30:
        /*007c*/ 	.word	0xffffffff


	//   ....[1]....
        /*0080*/ 	.word	0xffffffff


	//   ....[2]....
        /*0084*/ 	.word	0xffffffff


	//   ....[3]....
        /*0088*/ 	.word	0xffffffff


	//   ....[4]....
        /*008c*/ 	.word	0xffffffff


	//   ....[5]....
        /*0090*/ 	.word	0xffffffff


	//----- nvinfo : EIATTR_COOP_GROUP_INSTR_OFFSETS
	.align		4
.L_31:
        /*0094*/ 	.byte	0x04, 0x28
        /*0096*/ 	.short	(.L_33 - .L_32)


	//   ....[0]....
.L_32:
        /*0098*/ 	.word	0x00000070


	//   ....[1]....
        /*009c*/ 	.word	0x00000080


	//   ....[2]....
        /*00a0*/ 	.word	0x00000140


	//   ....[3]....
        /*00a4*/ 	.word	0x00000440


	//   ....[4]....
        /*00a8*/ 	.word	0x00000480


	//   ....[5]....
        /*00ac*/ 	.word	0x000004c0


	//----- nvinfo : EIATTR_REG_RECONFIG
	.align		4
.L_33:
        /*00b0*/ 	.byte	0x01, 0x54
	.zero		2


	//----- nvinfo : EIATTR_SYSCALL_OFFSETS
	.align		4
        /*00b4*/ 	.byte	0x04, 0x46
        /*00b6*/ 	.short	(.L_35 - .L_34)


	//   ....[0]....
.L_34:
        /*00b8*/ 	.word	0x000017d0


	//----- nvinfo : EIATTR_MBARRIER_INSTR_OFFSETS
	.align		4
.L_35:
        /*00bc*/ 	.byte	0x04, 0x39
        /*00be*/ 	.short	(.L_37 - .L_36)


	//   ....[0]....
.L_36:
        /*00c0*/ 	.word	0x00000260
        /*00c4*/ 	.word	0x000000ff
        /*00c8*/ 	.word	0x00000000
        /*00cc*/ 	.short	0x0100
        /*00ce*/ 	.byte	0x08
	.zero		1


	//   ....[1]....
        /*00d0*/ 	.word	0x00000270
        /*00d4*/ 	.word	0x000000ff
        /*00d8*/ 	.word	0x00000070
        /*00dc*/ 	.short	0x0100
        /*00de*/ 	.byte	0x08
	.zero		1


	//   ....[2]....
        /*00e0*/ 	.word	0x00000280
        /*00e4*/ 	.word	0x000000ff
        /*00e8*/ 	.word	0x00000008
        /*00ec*/ 	.short	0x0100
        /*00ee*/ 	.byte	0x08
	.zero		1


	//   ....[3]....
        /*00f0*/ 	.word	0x00000290
        /*00f4*/ 	.word	0x000000ff
        /*00f8*/ 	.word	0x00000078
        /*00fc*/ 	.short	0x0100
        /*00fe*/ 	.byte	0x08
	.zero		1


	//   ....[4]....
        /*0100*/ 	.word	0x000002a0
        /*0104*/ 	.word	0x000000ff
        /*0108*/ 	.word	0x00000010
        /*010c*/ 	.short	0x0100
        /*010e*/ 	.byte	0x08
	.zero		1


	//   ....[5]....
        /*0110*/ 	.word	0x000002b0
        /*0114*/ 	.word	0x000000ff
        /*0118*/ 	.word	0x00000080
        /*011c*/ 	.short	0x0100
        /*011e*/ 	.byte	0x08
	.zero		1


	//   ....[6]....
        /*0120*/ 	.word	0x000002c0
        /*0124*/ 	.word	0x000000ff
        /*0128*/ 	.word	0x00000018
        /*012c*/ 	.short	0x0100
        /*012e*/ 	.byte	0x08
	.zero		1


	//   ....[7]....
        /*0130*/ 	.word	0x000002d0
        /*0134*/ 	.word	0x000000ff
        /*0138*/ 	.word	0x00000088
        /*013c*/ 	.short	0x0100
        /*013e*/ 	.byte	0x08
	.zero		1


	//   ....[8]....
        /*0140*/ 	.word	0x000002e0
        /*0144*/ 	.word	0x000000ff
        /*0148*/ 	.word	0x00000020
        /*014c*/ 	.short	0x0100
        /*014e*/ 	.byte	0x08
	.zero		1


	//   ....[9]....
        /*0150*/ 	.word	0x000002f0
        /*0154*/ 	.word	0x000000ff
        /*0158*/ 	.word	0x00000090
        /*015c*/ 	.short	0x0100
        /*015e*/ 	.byte	0x08
	.zero		1


	//   ....[10]....
        /*0160*/ 	.word	0x00000300
        /*0164*/ 	.word	0x000000ff
        /*0168*/ 	.word	0x00000028
        /*016c*/ 	.short	0x0100
        /*016e*/ 	.byte	0x08
	.zero		1


	//   ....[11]....
        /*0170*/ 	.word	0x00000310
        /*0174*/ 	.word	0x000000ff
        /*0178*/ 	.word	0x00000098
        /*017c*/ 	.short	0x0100
        /*017e*/ 	.byte	0x08
	.zero		1


	//   ....[12]....
        /*0180*/ 	.word	0x00000320
        /*0184*/ 	.word	0x000000ff
        /*0188*/ 	.word	0x00000030
        /*018c*/ 	.short	0x0100
        /*018e*/ 	.byte	0x08
	.zero		1


	//   ....[13]....
        /*0190*/ 	.word	0x00000330
        /*0194*/ 	.word	0x000000ff
        /*0198*/ 	.word	0x000000a0
        /*019c*/ 	.short	0x0100
        /*019e*/ 	.byte	0x08
	.zero		1


	//   ....[14]....
        /*01a0*/ 	.word	0x00000340
        /*01a4*/ 	.word	0x000000ff
        /*01a8*/ 	.word	0x00000038
        /*01ac*/ 	.short	0x0100
        /*01ae*/ 	.byte	0x08
	.zero		1


	//   ....[15]....
        /*01b0*/ 	.word	0x00000350
        /*01b4*/ 	.word	0x000000ff
        /*01b8*/ 	.word	0x000000a8
        /*01bc*/ 	.short	0x0100
        /*01be*/ 	.byte	0x08
	.zero		1


	//   ....[16]....
        /*01c0*/ 	.word	0x00000360
        /*01c4*/ 	.word	0x000000ff
        /*01c8*/ 	.word	0x00000040
        /*01cc*/ 	.short	0x0100
        /*01ce*/ 	.byte	0x08
	.zero		1


	//   ....[17]....
        /*01d0*/ 	.word	0x00000370
        /*01d4*/ 	.word	0x000000ff
        /*01d8*/ 	.word	0x000000b0
        /*01dc*/ 	.short	0x0100
        /*01de*/ 	.byte	0x08
	.zero		1


	//   ....[18]....
        /*01e0*/ 	.word	0x00000380
        /*01e4*/ 	.word	0x000000ff
        /*01e8*/ 	.word	0x00000048
        /*01ec*/ 	.short	0x0100
        /*01ee*/ 	.byte	0x08
	.zero		1


	//   ....[19]....
        /*01f0*/ 	.word	0x00000390
        /*01f4*/ 	.word	0x000000ff
        /*01f8*/ 	.word	0x000000b8
        /*01fc*/ 	.short	0x0100
        /*01fe*/ 	.byte	0x08
	.zero		1


	//   ....[20]....
        /*0200*/ 	.word	0x000003a0
        /*0204*/ 	.word	0x000000ff
        /*0208*/ 	.word	0x00000050
        /*020c*/ 	.short	0x0100
        /*020e*/ 	.byte	0x08
	.zero		1


	//   ....[21]....
        /*0210*/ 	.word	0x000003b0
        /*0214*/ 	.word	0x000000ff
        /*0218*/ 	.word	0x000000c0
        /*021c*/ 	.short	0x0100
        /*021e*/ 	.byte	0x08
	.zero		1


	//   ....[22]....
        /*0220*/ 	.word	0x000003c0
        /*0224*/ 	.word	0x000000ff
        /*0228*/ 	.word	0x00000058
        /*022c*/ 	.short	0x0100
        /*022e*/ 	.byte	0x08
	.zero		1


	//   ....[23]....
        /*0230*/ 	.word	0x000003d0
        /*0234*/ 	.word	0x000000ff
        /*0238*/ 	.word	0x000000c8
        /*023c*/ 	.short	0x0100
        /*023e*/ 	.byte	0x08
	.zero		1


	//   ....[24]....
        /*0240*/ 	.word	0x000003e0
        /*0244*/ 	.word	0x000000ff
        /*0248*/ 	.word	0x00000060
        /*024c*/ 	.short	0x0100
        /*024e*/ 	.byte	0x08
	.zero		1


	//   ....[25]....
        /*0250*/ 	.word	0x000003f0
        /*0254*/ 	.word	0x000000ff
        /*0258*/ 	.word	0x000000d0
        /*025c*/ 	.short	0x0100
        /*025e*/ 	.byte	0x08
	.zero		1


	//   ....[26]....
        /*0260*/ 	.word	0x00000400
        /*0264*/ 	.word	0x000000ff
        /*0268*/ 	.word	0x00000068
        /*026c*/ 	.short	0x0100
        /*026e*/ 	.byte	0x08
	.zero		1


	//   ....[27]....
        /*0270*/ 	.word	0x00000410
        /*0274*/ 	.word	0x000000ff
        /*0278*/ 	.word	0x000000d8
        /*027c*/ 	.short	0x0100
        /*027e*/ 	.byte	0x08
	.zero		1


	//   ....[28]....
        /*0280*/ 	.word	0x00000730
        /*0284*/ 	.word	0x000000ff
        /*0288*/ 	.word	0x00000110
        /*028c*/ 	.short	0x0100
        /*028e*/ 	.byte	0x08
	.zero		1


	//   ....[29]....
        /*0290*/ 	.word	0x000007a0
        /*0294*/ 	.word	0x000000ff
        /*0298*/ 	.word	0x00000118
        /*029c*/ 	.short	0x0100
        /*029e*/ 	.byte	0x08
	.zero		1


	//   ....[30]....
        /*02a0*/ 	.word	0x000007c0
        /*02a4*/ 	.word	0x000000ff
        /*02a8*/ 	.word	0x000000f0
        /*02ac*/ 	.short	0x0100
        /*02ae*/ 	.byte	0x09
	.zero		1


	//   ....[31]....
        /*02b0*/ 	.word	0x000007d0
        /*02b4*/ 	.word	0x000000ff
        /*02b8*/ 	.word	0x000000f8
        /*02bc*/ 	.short	0x0100
        /*02be*/ 	.byte	0x09
	.zero		1


	//   ....[32]....
        /*02c0*/ 	.word	0x000007e0
        /*02c4*/ 	.word	0x000000ff
        /*02c8*/ 	.word	0x00000100
        /*02cc*/ 	.short	0x0100
        /*02ce*/ 	.byte	0x09
	.zero		1


	//   ....[33]....
        /*02d0*/ 	.word	0x000007f0
        /*02d4*/ 	.word	0x000000ff
        /*02d8*/ 	.word	0x00000108
        /*02dc*/ 	.short	0x0100
        /*02de*/ 	.byte	0x09
	.zero		1


	//   ....[34]....
        /*02e0*/ 	.word	0x00001690
        /*02e4*/ 	.word	0x000000ff
        /*02e8*/ 	.word	0xfffffff8
        /*02ec*/ 	.short	0x010a
        /*02ee*/ 	.byte	0x2b
	.zero		1


	//   ....[35]....
        /*02f0*/ 	.word	0x00001850
        /*02f4*/ 	.word	0x00000003
        /*02f8*/ 	.word	0x00000000
        /*02fc*/ 	.short	0x010a
        /*02fe*/ 	.byte	0x3f
	.zero		1


	//   ....[36]....
        /*0300*/ 	.word	0x000018b0
        /*0304*/ 	.word	0x00000003
        /*0308*/ 	.word	0x00000000
        /*030c*/ 	.short	0x010a
        /*030e*/ 	.byte	0x3f
	.zero		1


	//   ....[37]....
        /*0310*/ 	.word	0x00001b10
        /*0314*/ 	.word	0x000000ff
        /*0318*/ 	.word	0x00000000
        /*031c*/ 	.short	0x010a
        /*031e*/ 	.byte	0x04
	.zero		1


	//   ....[38]....
        /*0320*/ 	.word	0x00001b50
        /*0324*/ 	.word	0x000000ff
        /*0328*/ 	.word	0x00000000
        /*032c*/ 	.short	0x010a
        /*032e*/ 	.byte	0x04
	.zero		1


	//   ....[39]....
        /*0330*/ 	.word	0x00001cb0
        /*0334*/ 	.word	0x000000ff
        /*0338*/ 	.word	0x00000000
        /*033c*/ 	.short	0x0101
        /*033e*/ 	.byte	0x04
	.zero		1


	//   ....[40]....
        /*0340*/ 	.word	0x00001db0
        /*0344*/ 	.word	0x00000003
        /*0348*/ 	.word	0x00000000
        /*034c*/ 	.short	0x0101
        /*034e*/ 	.byte	0x2e
	.zero		1


	//   ....[41]....
        /*0350*/ 	.word	0x00001e90
        /*0354*/ 	.word	0x000000ff
        /*0358*/ 	.word	0x00000000
        /*035c*/ 	.short	0x0101
        /*035e*/ 	.byte	0x06
	.zero		1


	//   ....[42]....
        /*0360*/ 	.word	0x00001f00
        /*0364*/ 	.word	0x000000ff
        /*0368*/ 	.word	0x00000008
        /*036c*/ 	.short	0x010a
        /*036e*/ 	.byte	0x2b
	.zero		1


	//   ....[43]....
        /*0370*/ 	.word	0x00007e80
        /*0374*/ 	.word	0x00000000
        /*0378*/ 	.word	0x00000000
        /*037c*/ 	.short	0x0101
        /*037e*/ 	.byte	0x2e
	.zero		1


	//   ....[44]....
        /*0380*/ 	.word	0x00008750
        /*0384*/ 	.word	0x0000000b
        /*0388*/ 	.word	0x00000070
        /*038c*/ 	.short	0x010a
        /*038e*/ 	.byte	0x3f
	.zero		1


	//   ....[45]....
        /*0390*/ 	.word	0x00008b20
        /*0394*/ 	.word	0x00000006
        /*0398*/ 	.word	0x00000118
        /*039c*/ 	.short	0x0101
        /*039e*/ 	.byte	0x3f
	.zero		1


	//   ....[46]....
        /*03a0*/ 	.word	0x00009240
        /*03a4*/ 	.word	0x00000007
        /*03a8*/ 	.word	0x00000000
        /*03ac*/ 	.short	0x010a
        /*03ae*/ 	.byte	0x3f
	.zero		1


	//   ....[47]....
        /*03b0*/ 	.word	0x000092c0
        /*03b4*/ 	.word	0x00000006
        /*03b8*/ 	.word	0x00000000
        /*03bc*/ 	.short	0x010a
        /*03be*/ 	.byte	0x3f
	.zero		1


	//   ....[48]....
        /*03c0*/ 	.word	0x00009350
        /*03c4*/ 	.word	0x00000007
        /*03c8*/ 	.word	0x00000000
        /*03cc*/ 	.short	0x010a
        /*03ce*/ 	.byte	0x3f
	.zero		1


	//   ....[49]....
        /*03d0*/ 	.word	0x000093e0
        /*03d4*/ 	.word	0x00000006
        /*03d8*/ 	.word	0x00000000
        /*03dc*/ 	.short	0x010a
        /*03de*/ 	.byte	0x3f
	.zero		1


	//   ....[50]....
        /*03e0*/ 	.word	0x00009470
        /*03e4*/ 	.word	0x00000007
        /*03e8*/ 	.word	0x00000000
        /*03ec*/ 	.short	0x010a
        /*03ee*/ 	.byte	0x3f
	.zero		1


	//   ....[51]....
        /*03f0*/ 	.word	0x00009500
        /*03f4*/ 	.word	0x00000006
        /*03f8*/ 	.word	0x00000000
        /*03fc*/ 	.short	0x010a
        /*03fe*/ 	.byte	0x3f
	.zero		1


	//   ....[52]....
        /*0400*/ 	.word	0x00009590
        /*0404*/ 	.word	0x00000007
        /*0408*/ 	.word	0x00000000
        /*040c*/ 	.short	0x010a
        /*040e*/ 	.byte	0x3f
	.zero		1


	//   ....[53]....
        /*0410*/ 	.word	0x00009620
        /*0414*/ 	.word	0x00000006
        /*0418*/ 	.word	0x00000000
        /*041c*/ 	.short	0x010a
        /*041e*/ 	.byte	0x3f
	.zero		1


	//   ....[54]....
        /*0420*/ 	.word	0x000096b0
        /*0424*/ 	.word	0x00000007
        /*0428*/ 	.word	0x00000000
        /*042c*/ 	.short	0x010a
        /*042e*/ 	.byte	0x3f
	.zero		1


	//   ....[55]....
        /*0430*/ 	.word	0x00009740
        /*0434*/ 	.word	0x00000006
        /*0438*/ 	.word	0x00000000
        /*043c*/ 	.short	0x010a
        /*043e*/ 	.byte	0x3f
	.zero		1


	//   ....[56]....
        /*0440*/ 	.word	0x000097d0
        /*0444*/ 	.word	0x00000007
        /*0448*/ 	.word	0x00000000
        /*044c*/ 	.short	0x010a
        /*044e*/ 	.byte	0x3f
	.zero		1


	//   ....[57]....
        /*0450*/ 	.word	0x00009860
        /*0454*/ 	.word	0x00000006
        /*0458*/ 	.word	0x00000000
        /*045c*/ 	.short	0x010a
        /*045e*/ 	.byte	0x3f
	.zero		1


	//   ....[58]....
        /*0460*/ 	.word	0x000098f0
        /*0464*/ 	.word	0x00000007
        /*0468*/ 	.word	0x00000000
        /*046c*/ 	.short	0x010a
        /*046e*/ 	.byte	0x3f
	.zero		1


	//   ....[59]....
        /*0470*/ 	.word	0x00009980
        /*0474*/ 	.word	0x00000005
        /*0478*/ 	.word	0x00000000
        /*047c*/ 	.short	0x010a
        /*047e*/ 	.byte	0x3f
	.zero		1


	//   ....[60]....
        /*0480*/ 	.word	0x000099f0
        /*0484*/ 	.word	0x00000003
        /*0488*/ 	.word	0xfffffff8
        /*048c*/ 	.short	0x010a
        /*048e*/ 	.byte	0x3f
	.zero		1


	//   ....[61]....
        /*0490*/ 	.word	0x00009a40
        /*0494*/ 	.word	0x00000003
        /*0498*/ 	.word	0x00000000
        /*049c*/ 	.short	0x010a
        /*049e*/ 	.byte	0x3f
	.zero		1


	//   ....[62]....
        /*04a0*/ 	.word	0x00009aa0
        /*04a4*/ 	.word	0x00000004
        /*04a8*/ 	.word	0x00000000
        /*04ac*/ 	.short	0x010a
        /*04ae*/ 	.byte	0x3f
	.zero		1


	//   ....[63]....
        /*04b0*/ 	.word	0x00009b00
        /*04b4*/ 	.word	0x00000003
        /*04b8*/ 	.word	0x00000008
        /*04bc*/ 	.short	0x010a
        /*04be*/ 	.byte	0x3f
	.zero		1


	//   ....[64]....
        /*04c0*/ 	.word	0x00009bd0
        /*04c4*/ 	.word	0x0000000b
        /*04c8*/ 	.word	0x00000070
        /*04cc*/ 	.short	0x010a
        /*04ce*/ 	.byte	0x3f
	.zero		1


	//   ....[65]....
        /*04d0*/ 	.word	0x00009ca0
        /*04d4*/ 	.word	0x00000007
        /*04d8*/ 	.word	0x00000000
        /*04dc*/ 	.short	0x010a
        /*04de*/ 	.byte	0x3f
	.zero		1


	//   ....[66]....
        /*04e0*/ 	.word	0x00009cf0
        /*04e4*/ 	.word	0x00000006
        /*04e8*/ 	.word	0x00000000
        /*04ec*/ 	.short	0x010a
        /*04ee*/ 	.byte	0x3f
	.zero		1


	//   ....[67]....
        /*04f0*/ 	.word	0x00009d40
        /*04f4*/ 	.word	0x00000007
        /*04f8*/ 	.word	0x00000000
        /*04fc*/ 	.short	0x010a
        /*04fe*/ 	.byte	0x3f
	.zero		1


	//   ....[68]....
        /*0500*/ 	.word	0x00009d90
        /*0504*/ 	.word	0x00000006
        /*0508*/ 	.word	0x00000000
        /*050c*/ 	.short	0x010a
        /*050e*/ 	.byte	0x3f
	.zero		1


	//   ....[69]....
        /*0510*/ 	.word	0x00009de0
        /*0514*/ 	.word	0x00000007
        /*0518*/ 	.word	0x00000000
        /*051c*/ 	.short	0x010a
        /*051e*/ 	.byte	0x3f
	.zero		1


	//   ....[70]....
        /*0520*/ 	.word	0x00009e30
        /*0524*/ 	.word	0x00000006
        /*0528*/ 	.word	0x00000000
        /*052c*/ 	.short	0x010a
        /*052e*/ 	.byte	0x3f
	.zero		1


	//   ....[71]....
        /*0530*/ 	.word	0x00009e80
        /*0534*/ 	.word	0x00000007
        /*0538*/ 	.word	0x00000000
        /*053c*/ 	.short	0x010a
        /*053e*/ 	.byte	0x3f
	.zero		1


	//   ....[72]....
        /*0540*/ 	.word	0x00009ed0
        /*0544*/ 	.word	0x00000006
        /*0548*/ 	.word	0x00000000
        /*054c*/ 	.short	0x010a
        /*054e*/ 	.byte	0x3f
	.zero		1


	//   ....[73]....
        /*0550*/ 	.word	0x00009f20
        /*0554*/ 	.word	0x00000007
        /*0558*/ 	.word	0x00000000
        /*055c*/ 	.short	0x010a
        /*055e*/ 	.byte	0x3f
	.zero		1


	//   ....[74]....
        /*0560*/ 	.word	0x00009f70
        /*0564*/ 	.word	0x00000006
        /*0568*/ 	.word	0x00000000
        /*056c*/ 	.short	0x010a
        /*056e*/ 	.byte	0x3f
	.zero		1


	//   ....[75]....
        /*0570*/ 	.word	0x00009fc0
        /*0574*/ 	.word	0x00000007
        /*0578*/ 	.word	0x00000000
        /*057c*/ 	.short	0x010a
        /*057e*/ 	.byte	0x3f
	.zero		1


	//   ....[76]....
        /*0580*/ 	.word	0x0000a010
        /*0584*/ 	.word	0x00000006
        /*0588*/ 	.word	0x00000000
        /*058c*/ 	.short	0x010a
        /*058e*/ 	.byte	0x3f
	.zero		1


	//   ....[77]....
        /*0590*/ 	.word	0x0000a060
        /*0594*/ 	.word	0x00000007
        /*0598*/ 	.word	0x00000000
        /*059c*/ 	.short	0x010a
        /*059e*/ 	.byte	0x3f
	.zero		1


	//----- nvinfo : EIATTR_NUM_MBARRIERS
	.align		4
.L_37:
        /*05a0*/ 	.byte	0x03, 0x38
        /*05a2*/ 	.short	0x0022


	//----- nvinfo : EIATTR_EXIT_INSTR_OFFSETS
	.align		4
        /*05a4*/ 	.byte	0x04, 0x1c
        /*05a6*/ 	.short	(.L_39 - .L_38)


	//   ....[0]....
.L_38:
        /*05a8*/ 	.word	0x00001300


	//   ....[1]....
        /*05ac*/ 	.word	0x00001360


	//   ....[2]....
        /*05b0*/ 	.word	0x00008480


	//   ....[3]....
        /*05b4*/ 	.word	0x000084b0


	//   ....[4]....
        /*05b8*/ 	.word	0x000099d0


	//----- nvinfo : EIATTR_MAX_THREADS
	.align		4
.L_39:
        /*05bc*/ 	.byte	0x04, 0x05
        /*05be*/ 	.short	(.L_41 - .L_40)
.L_40:
        /*05c0*/ 	.word	0x00000180
        /*05c4*/ 	.word	0x00000001
        /*05c8*/ 	.word	0x00000001


	//----- nvinfo : EIATTR_CRS_STACK_SIZE
	.align		4
.L_41:
        /*05cc*/ 	.byte	0x04, 0x1e
        /*05ce*/ 	.short	(.L_43 - .L_42)
.L_42:
        /*05d0*/ 	.word	0x00000000


	//----- nvinfo : EIATTR_CBANK_PARAM_SIZE
	.align		4
.L_43:
        /*05d4*/ 	.byte	0x03, 0x19
        /*05d6*/ 	.short	0x0470


	//----- nvinfo : EIATTR_PARAM_CBANK
	.align		4
        /*05d8*/ 	.byte	0x04, 0x0a
        /*05da*/ 	.short	(.L_45 - .L_44)
	.align		4
.L_44:
        /*05dc*/ 	.word	index@(.nv.constant0._ZN7cutlass13device_kernelINS_4gemm6kernel13GemmUniversalIN4cute5tupleIJiiiiEEENS1_10collective13CollectiveMmaINS1_34MainloopSm90TmaGmmaWarpSpecializedILi14ENS5_IJNS4_1CILi1EEESB_SB_EEENS1_32KernelTmaWarpSpecializedPingpongEEENS5_IJNSA_ILi64EEENSA_ILi192EEENSA_ILi32EEEEEENS_10bfloat16_tENS5_IJlSB_lEEESJ_SK_NS4_8TiledMMAINS4_8MMA_AtomIJNS4_4SM904GMMA28MMA_64x192x16_F32BF16BF16_SSILNSO_5MajorE0ELSQ_0ELNSO_7ScaleInE1ELSR_1EEEEEENS4_6LayoutISC_NS5_IJNSA_ILi0EEESV_SV_EEEEENS5_IJNS4_10UnderscoreESY_SY_EEEEENS4_13SM90_TMA_LOADENS4_14ComposedLayoutINS4_7SwizzleILi2ELi4ELi3EEENS4_18smem_ptr_flag_bitsILi16EEENSU_INS5_IJNSA_ILi8EEESH_EEENS5_IJSH_SB_EEEEEEEvNS4_8identityES11_S1B_vS1C_EENS_8epilogue10collective6detail29Sm90TmaWarpSpecializedAdapterINS1F_15DefaultEpilogueISJ_SK_SK_NS1E_6thread17LinearCombinationISJ_Li1EffLNS1J_9ScaleType4KindE0ELNS_15FloatRoundStyleE2ESJ_EENS1_15EpilogueDefaultEEEEEvvEEEEvNT_6ParamsE)
        /*05e0*/ 	.short	0x0210
        /*05e2*/ 	.short	0x0470


	//----- nvinfo : EIATTR_SW_WAR
	.align		4
.L_45:
        /*05e4*/ 	.byte	0x04, 0x36
        /*05e6*/ 	.short	(.L_47 - .L_46)
.L_46:
        /*05e8*/ 	.word	0x00000008
.L_47:


//--------------------- .nv.callgraph             --------------------------
	.section	.nv.callgraph,"",@"SHT_CUDA_CALLGRAPH"
	.align	4
	.sectionentsize	8
	.align		4
        /*0000*/ 	.word	0x00000000
	.align		4
        /*0004*/ 	.word	0xffffffff
	.align		4
        /*0008*/ 	.word	index@(_ZN7cutlass13device_kernelINS_4gemm6kernel13GemmUniversalIN4cute5tupleIJiiiiEEENS1_10collective13CollectiveMmaINS1_34MainloopSm90TmaGmmaWarpSpecializedILi14ENS5_IJNS4_1CILi1EEESB_SB_EEENS1_32KernelTmaWarpSpecializedPingpongEEENS5_IJNSA_ILi64EEENSA_ILi192EEENSA_ILi32EEEEEENS_10bfloat16_tENS5_IJlSB_lEEESJ_SK_NS4_8TiledMMAINS4_8MMA_AtomIJNS4_4SM904GMMA28MMA_64x192x16_F32BF16BF16_SSILNSO_5MajorE0ELSQ_0ELNSO_7ScaleInE1ELSR_1EEEEEENS4_6LayoutISC_NS5_IJNSA_ILi0EEESV_SV_EEEEENS5_IJNS4_10UnderscoreESY_SY_EEEEENS4_13SM90_TMA_LOADENS4_14ComposedLayoutINS4_7SwizzleILi2ELi4ELi3EEENS4_18smem_ptr_flag_bitsILi16EEENSU_INS5_IJNSA_ILi8EEESH_EEENS5_IJSH_SB_EEEEEEEvNS4_8identityES11_S1B_vS1C_EENS_8epilogue10collective6detail29Sm90TmaWarpSpecializedAdapterINS1F_15DefaultEpilogueISJ_SK_SK_NS1E_6thread17LinearCombinationISJ_Li1EffLNS1J_9ScaleType4KindE0ELNS_15FloatRoundStyleE2ESJ_EENS1_15EpilogueDefaultEEEEEvvEEEEvNT_6ParamsE)
	.align		4
        /*000c*/ 	.word	index@(__assertfail)
	.align		4
        /*0010*/ 	.word	0x00000000
	.align		4
        /*0014*/ 	.word	0xfffffffe
	.align		4
        /*0018*/ 	.word	0x00000000
	.align		4
        /*001c*/ 	.word	0xfffffffd
	.align		4
        /*0020*/ 	.word	0x00000000
	.align		4
        /*0024*/ 	.word	0xfffffffc


//--------------------- .nv.constant4             --------------------------
	.section	.nv.constant4,"a",@progbits
	.align	8
	.align		8
.nv.constant4:
        /*0000*/ 	.dword	__assertfail
	.align		8
        /*0008*/ 	.dword	__unnamed_1
	.align		8
        /*0010*/ 	.dword	_ZN40_INTERNAL_c9c4a452_4_k_cu_c012178f_118884cuda3std3__45__cpo5beginE
	.align		8
        /*0018*/ 	.dword	_ZN40_INTERNAL_c9c4a452_4_k_cu_c012178f_118884cuda3std3__45__cpo3endE
	.align		8
        /*0020*/ 	.dword	_ZN40_INTERNAL_c9c4a452_4_k_cu_c012178f_118884cuda3std3__45__cpo6cbeginE
	.align		8
        /*0028*/ 	.dword	_ZN40_INTERNAL_c9c4a452_4_k_cu_c012178f_118884cuda3std3__45__cpo4cendE
	.align		8
        /*0030*/ 	.dword	_ZN40_INTERNAL_c9c4a452_4_k_cu_c012178f_118884cuda3std3__442_GLOBAL__N__c9c4a452_4_k_cu_c012178f_118886ignoreE
	.align		8
        /*0038*/ 	.dword	_ZN40_INTERNAL_c9c4a452_4_k_cu_c012178f_118884cuda3std3__419piecewise_constructE
	.align		8
        /*0040*/ 	.dword	_ZN40_INTERNAL_c9c4a452_4_k_cu_c012178f_118884cuda3std3__48in_placeE
	.align		8
        /*0048*/ 	.dword	_ZN40_INTERNAL_c9c4a452_4_k_cu_c012178f_118884cuda3std6ranges3__45__cpo4swapE
	.align		8
        /*0050*/ 	.dword	_ZN40_INTERNAL_c9c4a452_4_k_cu_c012178f_118884cuda3std6ranges3__45__cpo9iter_moveE
	.align		8
        /*0058*/ 	.dword	_ZN40_INTERNAL_c9c4a452_4_k_cu_c012178f_118884cute7productE
	.align		8
        /*0060*/ 	.dword	_ZN40_INTERNAL_c9c4a452_4_k_cu_c012178f_118884cute1_E
	.align		8
        /*0068*/ 	.dword	$str$22
	.align		8
        /*0070*/ 	.dword	$str$23


//--------------------- .text._ZN7cutlass13device_kernelINS_4gemm6kernel13GemmUniversalIN4cute5tupleIJiiiiEEENS1_10collective13CollectiveMmaINS1_34MainloopSm90TmaGmmaWarpSpecializedILi14ENS5_IJNS4_1CILi1EEESB_SB_EEENS1_32KernelTmaWarpSpecializedPingpongEEENS5_IJNSA_ILi64EEENSA_ILi192EEENSA_ILi32EEEEEENS_10bfloat16_tENS5_IJlSB_lEEESJ_SK_NS4_8TiledMMAINS4_8MMA_AtomIJNS4_4SM904GMMA28MMA_64x192x16_F32BF16BF16_SSILNSO_5MajorE0ELSQ_0ELNSO_7ScaleInE1ELSR_1EEEEEENS4_6LayoutISC_NS5_IJNSA_ILi0EEESV_SV_EEEEENS5_IJNS4_10UnderscoreESY_SY_EEEEENS4_13SM90_TMA_LOADENS4_14ComposedLayoutINS4_7SwizzleILi2ELi4ELi3EEENS4_18smem_ptr_flag_bitsILi16EEENSU_INS5_IJNSA_ILi8EEESH_EEENS5_IJSH_SB_EEEEEEEvNS4_8identityES11_S1B_vS1C_EENS_8epilogue10collective6detail29Sm90TmaWarpSpecializedAdapterINS1F_15DefaultEpilogueISJ_SK_SK_NS1E_6thread17LinearCombinationISJ_Li1EffLNS1J_9ScaleType4KindE0ELNS_15FloatRoundStyleE2ESJ_EENS1_15EpilogueDefaultEEEEEvvEEEEvNT_6ParamsE --------------------------
	.section	.text._ZN7cutlass13device_kernelINS_4gemm6kernel13GemmUniversalIN4cute5tupleIJiiiiEEENS1_10collective13CollectiveMmaINS1_34MainloopSm90TmaGmmaWarpSpecializedILi14ENS5_IJNS4_1CILi1EEESB_SB_EEENS1_32KernelTmaWarpSpecializedPingpongEEENS5_IJNSA_ILi64EEENSA_ILi192EEENSA_ILi32EEEEEENS_10bfloat16_tENS5_IJlSB_lEEESJ_SK_NS4_8TiledMMAINS4_8MMA_AtomIJNS4_4SM904GMMA28MMA_64x192x16_F32BF16BF16_SSILNSO_5MajorE0ELSQ_0ELNSO_7ScaleInE1ELSR_1EEEEEENS4_6LayoutISC_NS5_IJNSA_ILi0EEESV_SV_EEEEENS5_IJNS4_10UnderscoreESY_SY_EEEEENS4_13SM90_TMA_LOADENS4_14ComposedLayoutINS4_7SwizzleILi2ELi4ELi3EEENS4_18smem_ptr_flag_bitsILi16EEENSU_INS5_IJNSA_ILi8EEESH_EEENS5_IJSH_SB_EEEEEEEvNS4_8identityES11_S1B_vS1C_EENS_8epilogue10collective6detail29Sm90TmaWarpSpecializedAdapterINS1F_15DefaultEpilogueISJ_SK_SK_NS1E_6thread17LinearCombinationISJ_Li1EffLNS1J_9ScaleType4KindE0ELNS_15FloatRoundStyleE2ESJ_EENS1_15EpilogueDefaultEEEEEvvEEEEvNT_6ParamsE,"ax",@progbits
	.align	128
.text._ZN7cutlass13device_kernelINS_4gemm6kernel13GemmUniversalIN4cute5tupleIJiiiiEEENS1_10collective13CollectiveMmaINS1_34MainloopSm90TmaGmmaWarpSpecializedILi14ENS5_IJNS4_1CILi1EEESB_SB_EEENS1_32KernelTmaWarpSpecializedPingpongEEENS5_IJNSA_ILi64EEENSA_ILi192EEENSA_ILi32EEEEEENS_10bfloat16_tENS5_IJlSB_lEEESJ_SK_NS4_8TiledMMAINS4_8MMA_AtomIJNS4_4SM904GMMA28MMA_64x192x16_F32BF16BF16_SSILNSO_5MajorE0ELSQ_0ELNSO_7ScaleInE1ELSR_1EEEEEENS4_6LayoutISC_NS5_IJNSA_ILi0EEESV_SV_EEEEENS5_IJNS4_10UnderscoreESY_SY_EEEEENS4_13SM90_TMA_LOADENS4_14ComposedLayoutINS4_7SwizzleILi2ELi4ELi3EEENS4_18smem_ptr_flag_bitsILi16EEENSU_INS5_IJNSA_ILi8EEESH_EEENS5_IJSH_SB_EEEEEEEvNS4_8identityES11_S1B_vS1C_EENS_8epilogue10collective6detail29Sm90TmaWarpSpecializedAdapterINS1F_15DefaultEpilogueISJ_SK_SK_NS1E_6thread17LinearCombinationISJ_Li1EffLNS1J_9ScaleType4KindE0ELNS_15FloatRoundStyleE2ESJ_EENS1_15EpilogueDefaultEEEEEvvEEEEvNT_6ParamsE:
        .type           _ZN7cutlass13device_kernelINS_4gemm6kernel13GemmUniversalIN4cute5tupleIJiiiiEEENS1_10collective13CollectiveMmaINS1_34MainloopSm90TmaGmmaWarpSpecializedILi14ENS5_IJNS4_1CILi1EEESB_SB_EEENS1_32KernelTmaWarpSpecializedPingpongEEENS5_IJNSA_ILi64EEENSA_ILi192EEENSA_ILi32EEEEEENS_10bfloat16_tENS5_IJlSB_lEEESJ_SK_NS4_8TiledMMAINS4_8MMA_AtomIJNS4_4SM904GMMA28MMA_64x192x16_F32BF16BF16_SSILNSO_5MajorE0ELSQ_0ELNSO_7ScaleInE1ELSR_1EEEEEENS4_6LayoutISC_NS5_IJNSA_ILi0EEESV_SV_EEEEENS5_IJNS4_10UnderscoreESY_SY_EEEEENS4_13SM90_TMA_LOADENS4_14ComposedLayoutINS4_7SwizzleILi2ELi4ELi3EEENS4_18smem_ptr_flag_bitsILi16EEENSU_INS5_IJNSA_ILi8EEESH_EEENS5_IJSH_SB_EEEEEEEvNS4_8identityES11_S1B_vS1C_EENS_8epilogue10collective6detail29Sm90TmaWarpSpecializedAdapterINS1F_15DefaultEpilogueISJ_SK_SK_NS1E_6thread17LinearCombinationISJ_Li1EffLNS1J_9ScaleType4KindE0ELNS_15FloatRoundStyleE2ESJ_EENS1_15EpilogueDefaultEEEEEvvEEEEvNT_6ParamsE,@function
        .size           _ZN7cutlass13device_kernelINS_4gemm6kernel13GemmUniversalIN4cute5tupleIJiiiiEEENS1_10collective13CollectiveMmaINS1_34MainloopSm90TmaGmmaWarpSpecializedILi14ENS5_IJNS4_1CILi1EEESB_SB_EEENS1_32KernelTmaWarpSpecializedPingpongEEENS5_IJNSA_ILi64EEENSA_ILi192EEENSA_ILi32EEEEEENS_10bfloat16_tENS5_IJlSB_lEEESJ_SK_NS4_8TiledMMAINS4_8MMA_AtomIJNS4_4SM904GMMA28MMA_64x192x16_F32BF16BF16_SSILNSO_5MajorE0ELSQ_0ELNSO_7ScaleInE1ELSR_1EEEEEENS4_6LayoutISC_NS5_IJNSA_ILi0EEESV_SV_EEEEENS5_IJNS4_10UnderscoreESY_SY_EEEEENS4_13SM90_TMA_LOADENS4_14ComposedLayoutINS4_7SwizzleILi2ELi4ELi3EEENS4_18smem_ptr_flag_bitsILi16EEENSU_INS5_IJNSA_ILi8EEESH_EEENS5_IJSH_SB_EEEEEEEvNS4_8identityES11_S1B_vS1C_EENS_8epilogue10collective6detail29Sm90TmaWarpSpecializedAdapterINS1F_15DefaultEpilogueISJ_SK_SK_NS1E_6thread17LinearCombinationISJ_Li1EffLNS1J_9ScaleType4KindE0ELNS_15FloatRoundStyleE2ESJ_EENS1_15EpilogueDefaultEEEEEvvEEEEvNT_6ParamsE,(.L_x_282 - _ZN7cutlass13device_kernelINS_4gemm6kernel13GemmUniversalIN4cute5tupleIJiiiiEEENS1_10collective13CollectiveMmaINS1_34MainloopSm90TmaGmmaWarpSpecializedILi14ENS5_IJNS4_1CILi1EEESB_SB_EEENS1_32KernelTmaWarpSpecializedPingpongEEENS5_IJNSA_ILi64EEENSA_ILi192EEENSA_ILi32EEEEEENS_10bfloat16_tENS5_IJlSB_lEEESJ_SK_NS4_8TiledMMAINS4_8MMA_AtomIJNS4_4SM904GMMA28MMA_64x192x16_F32BF16BF16_SSILNSO_5MajorE0ELSQ_0ELNSO_7ScaleInE1ELSR_1EEEEEENS4_6LayoutISC_NS5_IJNSA_ILi0EEESV_SV_EEEEENS5_IJNS4_10UnderscoreESY_SY_EEEEENS4_13SM90_TMA_LOADENS4_14ComposedLayoutINS4_7SwizzleILi2ELi4ELi3EEENS4_18smem_ptr_flag_bitsILi16EEENSU_INS5_IJNSA_ILi8EEESH_EEENS5_IJSH_SB_EEEEEEEvNS4_8identityES11_S1B_vS1C_EENS_8epilogue10collective6detail29Sm90TmaWarpSpecializedAdapterINS1F_15DefaultEpilogueISJ_SK_SK_NS1E_6thread17LinearCombinationISJ_Li1EffLNS1J_9ScaleType4KindE0ELNS_15FloatRoundStyleE2ESJ_EENS1_15EpilogueDefaultEEEEEvvEEEEvNT_6ParamsE)
        .other          _ZN7cutlass13device_kernelINS_4gemm6kernel13GemmUniversalIN4cute5tupleIJiiiiEEENS1_10collective13CollectiveMmaINS1_34MainloopSm90TmaGmmaWarpSpecializedILi14ENS5_IJNS4_1CILi1EEESB_SB_EEENS1_32KernelTmaWarpSpecializedPingpongEEENS5_IJNSA_ILi64EEENSA_ILi192EEENSA_ILi32EEEEEENS_10bfloat16_tENS5_IJlSB_lEEESJ_SK_NS4_8TiledMMAINS4_8MMA_AtomIJNS4_4SM904GMMA28MMA_64x192x16_F32BF16BF16_SSILNSO_5MajorE0ELSQ_0ELNSO_7ScaleInE1ELSR_1EEEEEENS4_6LayoutISC_NS5_IJNSA_ILi0EEESV_SV_EEEEENS5_IJNS4_10UnderscoreESY_SY_EEEEENS4_13SM90_TMA_LOADENS4_14ComposedLayoutINS4_7SwizzleILi2ELi4ELi3EEENS4_18smem_ptr_flag_bitsILi16EEENSU_INS5_IJNSA_ILi8EEESH_EEENS5_IJSH_SB_EEEEEEEvNS4_8identityES11_S1B_vS1C_EENS_8epilogue10collective6detail29Sm90TmaWarpSpecializedAdapterINS1F_15DefaultEpilogueISJ_SK_SK_NS1E_6thread17LinearCombinationISJ_Li1EffLNS1J_9ScaleType4KindE0ELNS_15FloatRoundStyleE2ESJ_EENS1_15EpilogueDefaultEEEEEvvEEEEvNT_6ParamsE,@"STO_CUDA_ENTRY STV_DEFAULT"
_ZN7cutlass13device_kernelINS_4gemm6kernel13GemmUniversalIN4cute5tupleIJiiiiEEENS1_10collective13CollectiveMmaINS1_34MainloopSm90TmaGmmaWarpSpecializedILi14ENS5_IJNS4_1CILi1EEESB_SB_EEENS1_32KernelTmaWarpSpecializedPingpongEEENS5_IJNSA_ILi64EEENSA_ILi192EEENSA_ILi32EEEEEENS_10bfloat16_tENS5_IJlSB_lEEESJ_SK_NS4_8TiledMMAINS4_8MMA_AtomIJNS4_4SM904GMMA28MMA_64x192x16_F32BF16BF16_SSILNSO_5MajorE0ELSQ_0ELNSO_7ScaleInE1ELSR_1EEEEEENS4_6LayoutISC_NS5_IJNSA_ILi0EEESV_SV_EEEEENS5_IJNS4_10UnderscoreESY_SY_EEEEENS4_13SM90_TMA_LOADENS4_14ComposedLayoutINS4_7SwizzleILi2ELi4ELi3EEENS4_18smem_ptr_flag_bitsILi16EEENSU_INS5_IJNSA_ILi8EEESH_EEENS5_IJSH_SB_EEEEEEEvNS4_8identityES11_S1B_vS1C_EENS_8epilogue10collective6detail29Sm90TmaWarpSpecializedAdapterINS1F_15DefaultEpilogueISJ_SK_SK_NS1E_6thread17LinearCombinationISJ_Li1EffLNS1J_9ScaleType4KindE0ELNS_15FloatRoundStyleE2ESJ_EENS1_15EpilogueDefaultEEEEEvvEEEEvNT_6ParamsE:
[----:B------:R-:W0:Y:S02]  /*0000*/  LDC R1, c[0x0][0x28] ;  /* 0x00000a00ff017b82 */ /* 0x000e240000000800 */
[----:B0-----:R-:W-:Y:S01]  /*0010*/  VIADD R1, R1, 0xfffffff8 ;  /* 0xfffffff801017836 */ /* 0x001fe20000000000 */
[----:B------:R-:W0:Y:S01]  /*0020*/  S2R R5, SR_TID.X ;  /* 0x0000000000057919 */ /* 0x000e220000002100 */
[----:B------:R-:W-:Y:S01]  /*0030*/  ELECT P0, URZ, PT ;  /* 0x00000000003f782f */ /* 0x000fe20003800000 */
[----:B------:R-:W-:Y:S01]  /*0040*/  BSSY B0, `(.L_x_0) ;  /* 0x000000f000007945 */ /* 0x000fe20003800000 */
[--C-:B0-----:R-:W-:Y:S02]  /*0050*/  SHF.R.U32.HI R0, RZ, 0x5, R5.reuse ;  /* 0x00000005ff007819 */ /* 0x101fe40000011605 */
[----:B------:R-:W-:-:S03]  /*0060*/  SHF.R.U32.HI R4, RZ, 0x7, R5 ;  /* 0x00000007ff047819 */ /* 0x000fc60000011605 */
[----:B------:R-:W0:Y:S04]  /*0070*/  SHFL.IDX PT, R2, R0, RZ, 0x1f ;  /* 0x00001fff00027589 */ /* 0x000e2800000e0000 */
[----:B------:R1:W2:Y:S01]  /*0080*/  SHFL.IDX PT, R7, R4, RZ, 0x1f ;  /* 0x00001fff04077589 */ /* 0x0002a200000e0000 */
[----:B0-----:R-:W-:-:S13]  /*0090*/  ISETP.NE.OR P0, PT, R2, RZ, !P0 ;  /* 0x000000ff0200720c */ /* 0x001fda0004705670 */
[----:B-12---:R-:W-:Y:S05]  /*00a0*/  @P0 BRA `(.L_x_1) ;  /* 0x0000000000200947 */ /* 0x006fea0003800000 */
[----:B------:R-:W-:Y:S02]  /*00b0*/  ULDC.64 UR4, c[0x0][0x198] ;  /* 0x0000660000047ab9 */ /* 0x000fe40000000a00 */
[----:B------:R-:W-:Y:S02]  /*00c0*/  UIADD3 UR6, UP0, UR4, 0xf0, URZ ;  /* 0x000000f004067890 */ /* 0x000fe4000ff1e03f */
[----:B------:R-:W-:Y:S02]  /*00d0*/  UIADD3 UR4, UP1, UR4, 0x1f0, URZ ;  /* 0x000001f004047890 */ /* 0x000fe4000ff3e03f */
[----:B------:R-:W-:Y:S02]  /*00e0*/  UIADD3.X UR7, URZ, UR5, URZ, UP0, !UPT ;  /* 0x000000053f077290 */ /* 0x000fe400087fe43f */
[----:B------:R-:W-:-:S07]  /*00f0*/  UIADD3.X UR5, URZ, UR5, URZ, UP1, !UPT ;  /* 0x000000053f057290 */ /* 0x000fce0008ffe43f */
[----:B------:R0:W-:Y:S02]  /*0100*/  UTMACCTL.PF [UR6] ;  /* 0x00000000060079b9 */ /* 0x0001e40008040000 */
[----:B------:R0:W-:Y:S02]  /*0110*/  UTMACCTL.PF [UR4] ;  /* 0x00000000040079b9 */ /* 0x0001e40008040000 */
[----:B0-----:R-:W-:Y:S01]  /*0120*/  NOP ;  /* 0x0000000000007918 */ /* 0x001fe20000000000 */
.L_x_1:
[----:B------:R-:W-:Y:S05]  /*0130*/  BSYNC B0 ;  /* 0x0000000000007941 */ /* 0x000fea0003800000 */
.L_x_0:
[----:B------:R-:W0:Y:S02]  /*0140*/  SHFL.IDX PT, R3, R0, RZ, 0x1f ;  /* 0x00001fff00037589 */ /* 0x000e2400000e0000 */
[----:B0-----:R-:W-:-:S13]  /*0150*/  ISETP.NE.AND P0, PT, R3, RZ, PT ;  /* 0x000000ff0300720c */ /* 0x001fda0003f05270 */
[----:B------:R-:W-:Y:S05]  /*0160*/  @P0 BRA `(.L_x_2) ;  /* 0x0000000000b40947 */ /* 0x000fea0003800000 */
[----:B------:R-:W-:Y:S01]  /*0170*/  ELECT P0, URZ, PT ;  /* 0x00000000003f782f */ /* 0x000fe20003800000 */
[----:B------:R-:W-:-:S12]  /*0180*/  BSSY B0, `(.L_x_2) ;  /* 0x000002b000007945 */ /* 0x000fd80003800000 */
[----:B------:R-:W-:Y:S05]  /*0190*/  @!P0 BRA `(.L_x_3) ;  /* 0x0000000000a48947 */ /* 0x000fea0003800000 */
[----:B------:R-:W0:Y:S01]  /*01a0*/  S2UR UR8, SR_CgaCtaId ;  /* 0x00000000000879c3 */ /* 0x000e220000008800 */
[----:B------:R-:W-:Y:S01]  /*01b0*/  UMOV UR4, 0x400 ;  /* 0x0000040000047882 */ /* 0x000fe20000000000 */
[----:B------:R-:W-:Y:S01]  /*01c0*/  UMOV UR5, 0x1 ;  /* 0x0000000100057882 */ /* 0x000fe20000000000 */
[----:B------:R-:W-:Y:S02]  /*01d0*/  UMOV UR6, 0x80 ;  /* 0x0000008000067882 */ /* 0x000fe40000000000 */
[----:B------:R-:W-:-:S04]  /*01e0*/  UIADD3 UR6, -UR6, 0x100000, URZ ;  /* 0x0010000006067890 */ /* 0x000fc8000fffe13f */
[----:B------:R-:W-:Y:S02]  /*01f0*/  USHF.L.U32 UR7, UR6, 0xb, URZ ;  /* 0x0000000b06077899 */ /* 0x000fe4000800063f */
[----:B------:R-:W-:Y:S02]  /*0200*/  USHF.L.U32 UR6, UR6, 0x1, URZ ;  /* 0x0000000106067899 */ /* 0x000fe4000800063f */
[----:B0-----:R-:W-:Y:S02]  /*0210*/  ULEA UR8, UR8, UR4, 0x18 ;  /* 0x0000000408087291 */ /* 0x001fe4000f8ec03f */
[----:B------:R-:W-:-:S04]  /*0220*/  UIADD3 UR4, -UR5, 0x100000, URZ ;  /* 0x0010000005047890 */ /* 0x000fc8000fffe13f */
[----:B------:R-:W-:Y:S02]  /*0230*/  USHF.L.U32 UR5, UR4, 0xb, URZ ;  /* 0x0000000b04057899 */ /* 0x000fe4000800063f */
[----:B------:R-:W-:Y:S01]  /*0240*/  USHF.L.U32 UR4, UR4, 0x1, URZ ;  /* 0x0000000104047899 */ /* 0x000fe2000800063f */
[----:B------:R-:W0:Y:S11]  /*0250*/  FENCE.VIEW.ASYNC.S ;  /* 0x00000000000073c6 */ /* 0x000e360000000000 */
[----:B0-----:R0:W1:Y:S01]  /*0260*/  SYNCS.EXCH.64 URZ, [UR8], UR4 ;  /* 0x00000004083f75b2 */ /* 0x0010620008000100 */
[----:B------:R0:W2:Y:S01]  /*0270*/  SYNCS.EXCH.64 URZ, [UR8+0x70], UR6 ;  /* 0x00007006083f75b2 */ /* 0x0000a20008000100 */
[----:B------:R0:W3:Y:S01]  /*0280*/  SYNCS.EXCH.64 URZ, [UR8+0x8], UR4 ;  /* 0x00000804083f75b2 */ /* 0x0000e20008000100 */
[----:B------:R0:W4:Y:S01]  /*0290*/  SYNCS.EXCH.64 URZ, [UR8+0x78], UR6 ;  /* 0x00007806083f75b2 */ /* 0x0001220008000100 */
[----:B------:R0:W0:Y:S01]  /*02a0*/  SYNCS.EXCH.64 URZ, [UR8+0x10], UR4 ;  /* 0x00001004083f75b2 */ /* 0x0000220008000100 */
        /* <DEDUP_REMOVED lines=23> */
[----:B-1234-:R-:W-:Y:S01]  /*0420*/  NOP ;  /* 0x0000000000007918 */ /* 0x01efe20000000000 */
.L_x_3:
[----:B0-----:R-:W-:Y:S05]  /*0430*/  BSYNC B0 ;  /* 0x0000000000007941 */ /* 0x001fea0003800000 */
.L_x_2:
[----:B------:R-:W0:Y:S01]  /*0440*/  SHFL.IDX PT, R6, R0, RZ, 0x1f ;  /* 0x00001fff00067589 */ /* 0x000e2200000e0000 */
[----:B------:R-:W-:Y:S01]  /*0450*/  ELECT P0, URZ, PT ;  /* 0x00000000003f782f */ /* 0x000fe20003800000 */
[----:B------:R-:W-:Y:S01]  /*0460*/  NOP ;  /* 0x0000000000007918 */ /* 0x000fe20000000000 */
[----:B------:R-:W-:Y:S01]  /*0470*/  ELECT P1, URZ, PT ;  /* 0x00000000003f782f */ /* 0x000fe20003820000 */
[----:B------:R1:W2:Y:S01]  /*0480*/  SHFL.IDX PT, R3, R0, RZ, 0x1f ;  /* 0x00001fff00037589 */ /* 0x0002a200000e0000 */
[----:B------:R-:W-:Y:S01]  /*0490*/  UMOV UR4, 0x20 ;  /* 0x0000002000047882 */ /* 0x000fe20000000000 */
[----:B------:R-:W-:Y:S01]  /*04a0*/  UMOV UR11, 0x80 ;  /* 0x00000080000b7882 */ /* 0x000fe20000000000 */
[----:B------:R-:W-:Y:S01]  /*04b0*/  NOP ;  /* 0x0000000000007918 */ /* 0x000fe20000000000 */
[----:B------:R-:W3:Y:S01]  /*04c0*/  SHFL.IDX PT, R4, R4, RZ, 0x1f ;  /* 0x00001fff04047589 */ /* 0x000ee200000e0000 */
[C---:B------:R-:W-:Y:S01]  /*04d0*/  VIADD R31, R7.reuse, 0xffffffff ;  /* 0xffffffff071f7836 */ /* 0x040fe20000000000 */
[----:B------:R-:W-:Y:S01]  /*04e0*/  ULDC.64 UR36, c[0x0][0x208] ;  /* 0x0000820000247ab9 */ /* 0x000fe20000000a00 */
[----:B------:R-:W-:-:S02]  /*04f0*/  ISETP.NE.AND P2, PT, R7, RZ, PT ;  /* 0x000000ff0700720c */ /* 0x000fc40003f45270 */
[----:B-1----:R-:W-:Y:S02]  /*0500*/  SHF.R.S32.HI R0, RZ, 0x1f, R5 ;  /* 0x0000001fff007819 */ /* 0x002fe40000011405 */
[----:B------:R-:W-:Y:S02]  /*0510*/  ISETP.GE.U32.AND P3, PT, R31, 0x2, PT ;  /* 0x000000021f00780c */ /* 0x000fe40003f66070 */
[----:B------:R-:W-:-:S04]  /*0520*/  LEA.HI R0, R0, R5, RZ, 0x7 ;  /* 0x0000000500007211 */ /* 0x000fc800078f38ff */
[----:B------:R-:W-:Y:S02]  /*0530*/  LOP3.LUT R0, R0, 0xffffff80, RZ, 0xc0, !PT ;  /* 0xffffff8000007812 */ /* 0x000fe400078ec0ff */
[----:B0-----:R-:W-:Y:S02]  /*0540*/  ISETP.NE.OR P0, PT, R6, RZ, !P0 ;  /* 0x000000ff0600720c */ /* 0x001fe40004705670 */
[----:B--2---:R-:W-:Y:S02]  /*0550*/  ISETP.NE.OR P1, PT, R3, RZ, !P1 ;  /* 0x000000ff0300720c */ /* 0x004fe40004f25670 */
[----:B------:R-:W-:Y:S02]  /*0560*/  SHF.R.S32.HI R3, RZ, 0x1f, R2 ;  /* 0x0000001fff037819 */ /* 0x000fe40000011402 */
[----:B---3--:R-:W-:Y:S01]  /*0570*/  R2UR UR43, R4 ;  /* 0x00000000042b72ca */ /* 0x008fe200000e0000 */
[----:B------:R-:W-:Y:S01]  /*0580*/  IMAD.IADD R4, R5, 0x1, -R0 ;  /* 0x0000000105047824 */ /* 0x000fe200078e0a00 */
[----:B------:R-:W-:-:S05]  /*0590*/  LEA.HI R3, R3, R2, RZ, 0x2 ;  /* 0x0000000203037211 */ /* 0x000fca00078f10ff */
[----:B------:R-:W-:Y:S01]  /*05a0*/  VOTEU.ALL UP0, P0 ;  /* 0x00000000003f7886 */ /* 0x000fe20000000000 */
[----:B------:R-:W-:Y:S01]  /*05b0*/  LOP3.LUT R3, R3, 0xfffffffc, RZ, 0xc0, !PT ;  /* 0xfffffffc03037812 */ /* 0x000fe200078ec0ff */
[----:B------:R-:W-:-:S03]  /*05c0*/  VOTEU.ALL UP1, P1 ;  /* 0x00000000003f7886 */ /* 0x000fc60000820000 */
[----:B------:R-:W0:Y:S01]  /*05d0*/  @!UP0 S2UR UR7, SR_CgaCtaId ;  /* 0x00000000000789c3 */ /* 0x000e220000008800 */
[----:B------:R-:W-:Y:S01]  /*05e0*/  @!UP0 UMOV UR6, 0x400 ;  /* 0x0000040000068882 */ /* 0x000fe20000000000 */
[----:B------:R-:W-:-:S04]  /*05f0*/  @!UP0 UIADD3 UR4, -UR4, 0x100000, URZ ;  /* 0x0010000004048890 */ /* 0x000fc8000fffe13f */
[----:B------:R-:W-:Y:S02]  /*0600*/  @!UP0 USHF.L.U32 UR5, UR4, 0xb, URZ ;  /* 0x0000000b04058899 */ /* 0x000fe4000800063f */
[----:B------:R-:W-:Y:S01]  /*0610*/  @!UP0 USHF.L.U32 UR4, UR4, 0x1, URZ ;  /* 0x0000000104048899 */ /* 0x000fe2000800063f */
[----:B------:R-:W-:Y:S01]  /*0620*/  IMAD.IADD R14, R2, 0x1, -R3 ;  /* 0x00000001020e7824 */ /* 0x000fe200078e0a03 */
[----:B------:R-:W-:Y:S01]  /*0630*/  @!UP1 UMOV UR9, 0x400 ;  /* 0x0000040000099882 */ /* 0x000fe20000000000 */
[----:B------:R-:W-:Y:S01]  /*0640*/  VOTEU.ALL UP2, P1 ;  /* 0x00000000003f7886 */ /* 0x000fe20000840000 */
[----:B------:R-:W-:Y:S01]  /*0650*/  VOTEU.ALL UP3, P1 ;  /* 0x00000000003f7886 */ /* 0x000fe20000860000 */
[----:B------:R-:W-:Y:S01]  /*0660*/  VOTEU.ALL UP4, P1 ;  /* 0x00000000003f7886 */ /* 0x000fe20000880000 */
[----:B------:R-:W1:Y:S01]  /*0670*/  @!UP1 S2UR UR10, SR_CgaCtaId ;  /* 0x00000000000a99c3 */ /* 0x000e620000008800 */
[----:B------:R-:W-:Y:S01]  /*0680*/  VOTEU.ALL UP5, P1 ;  /* 0x00000000003f7886 */ /* 0x000fe200008a0000 */
[----:B0-----:R-:W-:-:S02]  /*0690*/  @!UP0 ULEA UR8, UR7, UR6, 0x18 ;  /* 0x0000000607088291 */ /* 0x001fc4000f8ec03f */
[----:B------:R-:W-:-:S04]  /*06a0*/  @!UP1 UIADD3 UR6, -UR11, 0x100000, URZ ;  /* 0x001000000b069890 */ /* 0x000fc8000fffe13f */
[----:B------:R-:W-:Y:S02]  /*06b0*/  @!UP1 USHF.L.U32 UR7, UR6, 0xb, URZ ;  /* 0x0000000b06079899 */ /* 0x000fe4000800063f */
[----:B------:R-:W-:Y:S01]  /*06c0*/  @!UP1 USHF.L.U32 UR6, UR6, 0x1, URZ ;  /* 0x0000000106069899 */ /* 0x000fe2000800063f */
[----:B------:R-:W-:Y:S01]  /*06d0*/  VOTEU.ALL UP0, P0 ;  /* 0x00000000003f7886 */ /* 0x000fe20000000000 */
[----:B-1----:R-:W-:Y:S01]  /*06e0*/  @!UP1 ULEA UR9, UR10, UR9, 0x18 ;  /* 0x000000090a099291 */ /* 0x002fe2000f8ec03f */
[----:B------:R-:W-:Y:S02]  /*06f0*/  VOTEU.ALL UP1, P0 ;  /* 0x00000000003f7886 */ /* 0x000fe40000020000 */
[----:B------:R-:W-:Y:S01]  /*0700*/  ULDC.64 UR10, c[0x0][0x598] ;  /* 0x00016600000a7ab9 */ /* 0x000fe20000000a00 */
[----:B------:R-:W-:Y:S01]  /*0710*/  ISETP.NE.AND P0, PT, R14, 0x3, PT ;  /* 0x000000030e00780c */ /* 0x000fe20003f05270 */
[----:B------:R-:W0:Y:S02]  /*0720*/  FENCE.VIEW.ASYNC.S ;  /* 0x00000000000073c6 */ /* 0x000e240000000000 */
[----:B0-----:R0:W1:Y:S01]  /*0730*/  @!UP0 SYNCS.EXCH.64 URZ, [UR8+0x110], UR4 ;  /* 0x00011004083f85b2 */ /* 0x0010620008000100 */
[----:B------:R-:W-:-:S02]  /*0740*/  ISETP.NE.U32.AND P1, PT, RZ, UR10, PT ;  /* 0x0000000aff007c0c */ /* 0x000fc4000bf25070 */
[----:B------:R-:W-:Y:S02]  /*0750*/  ISETP.EQ.OR P0, PT, R14, RZ, !P0 ;  /* 0x000000ff0e00720c */ /* 0x000fe40004702670 */
[----:B------:R-:W-:Y:S02]  /*0760*/  ISETP.NE.AND.EX P1, PT, RZ, UR11, PT, P1 ;  /* 0x0000000bff007c0c */ /* 0x000fe4000bf25310 */
[----:B------:R-:W-:-:S04]  /*0770*/  ISETP.EQ.AND P0, PT, R7, RZ, P0 ;  /* 0x000000ff0700720c */ /* 0x000fc80000702270 */
[----:B------:R-:W-:-:S04]  /*0780*/  SEL R23, RZ, 0x1, !P0 ;  /* 0x00000001ff177807 */ /* 0x000fc80004000000 */
[----:B------:R-:W-:Y:S01]  /*0790*/  SEL R23, R23, 0x2, P3 ;  /* 0x0000000217177807 */ /* 0x000fe20001800000 */
[----:B------:R0:W1:Y:S01]  /*07a0*/  @!UP1 SYNCS.EXCH.64 URZ, [UR8+0x118], UR4 ;  /* 0x00011804083f95b2 */ /* 0x0000620008000100 */
[----:B------:R-:W-:Y:S01]  /*07b0*/  NOP ;  /* 0x0000000000007918 */ /* 0x000fe20000000000 */
[----:B------:R0:W1:Y:S01]  /*07c0*/  @!UP2 SYNCS.EXCH.64 URZ, [UR9+0xf0], UR6 ;  /* 0x0000f006093fa5b2 */ /* 0x0000620008000100 */
[----:B------:R0:W1:Y:S01]  /*07d0*/  @!UP3 SYNCS.EXCH.64 URZ, [UR9+0xf8], UR6 ;  /* 0x0000f806093fb5b2 */ /* 0x0000620008000100 */
[----:B------:R0:W1:Y:S01]  /*07e0*/  @!UP4 SYNCS.EXCH.64 URZ, [UR9+0x100], UR6 ;  /* 0x00010006093fc5b2 */ /* 0x0000620008000100 */
[----:B------:R0:W1:Y:S01]  /*07f0*/  @!UP5 SYNCS.EXCH.64 URZ, [UR9+0x108], UR6 ;  /* 0x00010806093fd5b2 */ /* 0x0000620008000100 */
[----:B------:R-:W-:Y:S01]  /*0800*/  NOP ;  /* 0x0000000000007918 */ /* 0x000fe20000000000 */
[----:B-1----:R-:W-:Y:S06]  /*0810*/  BAR.SYNC.DEFER_BLOCKING 0x0 ;  /* 0x0000000000007b1d */ /* 0x002fec0000010000 */
[----:B0-----:R-:W-:Y:S05]  /*0820*/  @!P1 BRA `(.L_x_4) ;  /* 0x00000000001c9947 */ /* 0x001fea0003800000 */
[----:B------:R-:W0:Y:S02]  /*0830*/  LDC.64 R2, c[0x0][0x598] ;  /* 0x00016600ff027b82 */ /* 0x000e240000000a00 */
[----:B0-----:R-:W2:Y:S02]  /*0840*/  LDG.E.64 R2, desc[UR36][R2.64] ;  /* 0x0000002402027981 */ /* 0x001ea4000c1e1b00 */
[----:B--2---:R-:W-:-:S04]  /*0850*/  ISETP.NE.U32.AND P0, PT, R2, RZ, PT ;  /* 0x000000ff0200720c */ /* 0x004fc80003f05070 */
[----:B------:R-:W-:-:S13]  /*0860*/  ISETP.NE.AND.EX P0, PT, R3, RZ, PT, P0 ;  /* 0x000000ff0300720c */ /* 0x000fda0003f05300 */
[----:B------:R-:W-:Y:S05]  /*0870*/  @!P0 BRA `(.L_x_4) ;  /* 0x0000000000088947 */ /* 0x000fea0003800000 */
[----:B------:R1:W5:Y:S01]  /*0880*/  LD.E R120, desc[UR36][R2.64] ;  /* 0x0000002402787980 */ /* 0x000362000c101900 */
[----:B------:R-:W-:Y:S05]  /*0890*/  BRA `(.L_x_5) ;  /* 0x0000000000247947 */ /* 0x000fea0003800000 */
.L_x_4:
[----:B------:R-:W-:Y:S02]  /*08a0*/  ULDC.64 UR4, c[0x0][0x588] ;  /* 0x0001620000047ab9 */ /* 0x000fe40000000a00 */
[----:B------:R-:W-:-:S04]  /*08b0*/  ISETP.NE.U32.AND P0, PT, RZ, UR4, PT ;  /* 0x00000004ff007c0c */ /* 0x000fc8000bf05070 */
[----:B------:R-:W-:-:S13]  /*08c0*/  ISETP.NE.AND.EX P0, PT, RZ, UR5, PT, P0 ;  /* 0x00000005ff007c0c */ /* 0x000fda000bf05300 */
[----:B------:R-:W-:Y:S05]  /*08d0*/  @!P0 BRA `(.L_x_6) ;  /* 0x00000000000c8947 */ /* 0x000fea0003800000 */
[----:B------:R-:W0:Y:S02]  /*08e0*/  LDC.64 R120, c[0x0][0x588] ;  /* 0x00016200ff787b82 */ /* 0x000e240000000a00 */
[----:B0-----:R0:W5:Y:S01]  /*08f0*/  LDG.E R120, desc[UR36][R120.64] ;  /* 0x0000002478787981 */ /* 0x001162000c1e1900 */
[----:B------:R-:W-:Y:S05]  /*0900*/  BRA `(.L_x_5) ;  /* 0x0000000000087947 */ /* 0x000fea0003800000 */
.L_x_6:
[----:B------:R-:W-:Y:S02]  /*0910*/  ULDC UR4, c[0x0][0x580] ;  /* 0x0001600000047ab9 */ /* 0x000fe40000000800 */
[----:B------:R-:W-:-:S07]  /*0920*/  IMAD.U32 R120, RZ, RZ, UR4 ;  /* 0x00000004ff787e24 */ /* 0x000fce000f8e00ff */
.L_x_5:
[----:B------:R-:W-:Y:S02]  /*0930*/  ULDC.64 UR4, c[0x0][0x5a0] ;  /* 0x0001680000047ab9 */ /* 0x000fe40000000a00 */
[----:B------:R-:W-:-:S04]  /*0940*/  ISETP.NE.U32.AND P0, PT, RZ, UR4, PT ;  /* 0x00000004ff007c0c */ /* 0x000fc8000bf05070 */
[----:B------:R-:W-:-:S13]  /*0950*/  ISETP.NE.AND.EX P0, PT, RZ, UR5, PT, P0 ;  /* 0x00000005ff007c0c */ /* 0x000fda000bf05300 */
[----:B------:R-:W-:Y:S05]  /*0960*/  @!P0 BRA `(.L_x_7) ;  /* 0x00000000001c8947 */ /* 0x000fea0003800000 */
[----:B-1----:R-:W1:Y:S02]  /*0970*/  LDC.64 R2, c[0x0][0x5a0] ;  /* 0x00016800ff027b82 */ /* 0x002e640000000a00 */
[----:B-1----:R-:W2:Y:S02]  /*0980*/  LDG.E.64 R2, desc[UR36][R2.64] ;  /* 0x0000002402027981 */ /* 0x002ea4000c1e1b00 */
[----:B--2---:R-:W-:-:S04]  /*0990*/  ISETP.NE.U32.AND P0, PT, R2, RZ, PT ;  /* 0x000000ff0200720c */ /* 0x004fc80003f05070 */
[----:B------:R-:W-:-:S13]  /*09a0*/  ISETP.NE.AND.EX P0, PT, R3, RZ, PT, P0 ;  /* 0x000000ff0300720c */ /* 0x000fda0003f05300 */
[----:B------:R-:W-:Y:S05]  /*09b0*/  @!P0 BRA `(.L_x_7) ;  /* 0x0000000000088947 */ /* 0x000fea0003800000 */
[----:B0-----:R2:W5:Y:S01]  /*09c0*/  LD.E R121, desc[UR36][R2.64] ;  /* 0x0000002402797980 */ /* 0x001562000c101900 */
[----:B------:R-:W-:Y:S05]  /*09d0*/  BRA `(.L_x_8) ;  /* 0x0000000000247947 */ /* 0x000fea0003800000 */
.L_x_7:
[----:B------:R-:W-:Y:S02]  /*09e0*/  ULDC.64 UR4, c[0x0][0x590] ;  /* 0x0001640000047ab9 */ /* 0x000fe40000000a00 */
[----:B------:R-:W-:-:S04]  /*09f0*/  ISETP.NE.U32.AND P0, PT, RZ, UR4, PT ;  /* 0x00000004ff007c0c */ /* 0x000fc8000bf05070 */
[----:B------:R-:W-:-:S13]  /*0a00*/  ISETP.NE.AND.EX P0, PT, RZ, UR5, PT, P0 ;  /* 0x00000005ff007c0c */ /* 0x000fda000bf05300 */
[----:B------:R-:W-:Y:S05]  /*0a10*/  @!P0 BRA `(.L_x_9) ;  /* 0x00000000000c8947 */ /* 0x000fea0003800000 */
[----:B-1----:R-:W0:Y:S02]  /*0a20*/  LDC.64 R2, c[0x0][0x590] ;  /* 0x00016400ff027b82 */ /* 0x002e240000000a00 */
[----:B0-----:R0:W5:Y:S01]  /*0a30*/  LDG.E R121, desc[UR36][R2.64] ;  /* 0x0000002402797981 */ /* 0x001162000c1e1900 */
[----:B------:R-:W-:Y:S05]  /*0a40*/  BRA `(.L_x_8) ;  /* 0x0000000000087947 */ /* 0x000fea0003800000 */
.L_x_9:
[----:B------:R-:W-:Y:S02]  /*0a50*/  ULDC UR4, c[0x0][0x584] ;  /* 0x0001610000047ab9 */ /* 0x000fe40000000800 */
[----:B0-----:R-:W-:-:S07]  /*0a60*/  IMAD.U32 R121, RZ, RZ, UR4 ;  /* 0x00000004ff797e24 */ /* 0x001fce000f8e00ff */
.L_x_8:
[----:B012---:R-:W0:Y:S01]  /*0a70*/  LDC R2, c[0x0][0x65c] ;  /* 0x00019700ff027b82 */ /* 0x007e220000000800 */
[----:B------:R-:W1:Y:S01]  /*0a80*/  S2R R15, SR_CTAID.Y ;  /* 0x00000000000f7919 */ /* 0x000e620000002600 */
[----:B------:R-:W-:Y:S01]  /*0a90*/  ULDC UR6, c[0x0][0x28c] ;  /* 0x0000a30000067ab9 */ /* 0x000fe20000000800 */
[----:B------:R-:W-:Y:S01]  /*0aa0*/  ISETP.NE.AND P0, PT, R7, 0x2, PT ;  /* 0x000000020700780c */ /* 0x000fe20003f05270 */
[----:B------:R-:W-:Y:S01]  /*0ab0*/  UIADD3 UR6, UR6, 0x1f, URZ ;  /* 0x0000001f06067890 */ /* 0x000fe2000fffe03f */
[----:B------:R-:W2:Y:S01]  /*0ac0*/  S2R R6, SR_CTAID.X ;  /* 0x0000000000067919 */ /* 0x000ea20000002500 */
[----:B------:R-:W-:Y:S01]  /*0ad0*/  UMOV UR38, URZ ;  /* 0x0000003f00267c82 */ /* 0x000fe20008000000 */
[----:B------:R-:W-:Y:S01]  /*0ae0*/  UMOV UR39, URZ ;  /* 0x0000003f00277c82 */ /* 0x000fe20008000000 */
[----:B------:R-:W-:Y:S01]  /*0af0*/  USHF.R.S32.HI UR7, URZ, 0x1f, UR6 ;  /* 0x0000001f3f077899 */ /* 0x000fe20008011406 */
[----:B------:R-:W-:-:S03]  /*0b00*/  ULDC.64 UR8, c[0x0][0x650] ;  /* 0x0001940000087ab9 */ /* 0x000fc60000000a00 */
[----:B------:R-:W-:-:S04]  /*0b10*/  ULEA.HI UR7, UR7, UR6, URZ, 0x5 ;  /* 0x0000000607077291 */ /* 0x000fc8000f8f283f */
[----:B------:R-:W-:Y:S01]  /*0b20*/  USHF.R.S32.HI UR40, URZ, 0x5, UR7 ;  /* 0x000000053f287899 */ /* 0x000fe20008011407 */
[----:B0-----:R-:W-:-:S13]  /*0b30*/  ISETP.NE.AND P1, PT, R2, 0x1, PT ;  /* 0x000000010200780c */ /* 0x001fda0003f25270 */
[----:B------:R-:W2:Y:S01]  /*0b40*/  @P1 LDC R17, c[0x0][0x10] ;  /* 0x00000400ff111b82 */ /* 0x000ea20000000800 */
[----:B-1----:R-:W-:Y:S02]  /*0b50*/  @P1 IMAD.MOV.U32 R8, RZ, RZ, R15 ;  /* 0x000000ffff081224 */ /* 0x002fe400078e000f */
[----:B------:R-:W-:Y:S02]  /*0b60*/  @P1 IMAD.MOV.U32 R9, RZ, RZ, RZ ;  /* 0x000000ffff091224 */ /* 0x000fe400078e00ff */
[----:B------:R-:W-:-:S03]  /*0b70*/  @P1 IMAD.MOV.U32 R7, RZ, RZ, RZ ;  /* 0x000000ffff071224 */ /* 0x000fc600078e00ff */
[----:B------:R-:W0:Y:S01]  /*0b80*/  @!P1 LDC R3, c[0x0][0xc] ;  /* 0x00000300ff039b82 */ /* 0x000e220000000800 */
[----:B------:R-:W-:Y:S01]  /*0b90*/  ULDC UR4, c[0x0][0xc] ;  /* 0x0000030000047ab9 */ /* 0x000fe20000000800 */
[----:B------:R-:W-:Y:S02]  /*0ba0*/  ULDC UR5, c[0x0][0x10] ;  /* 0x0000040000057ab9 */ /* 0x000fe40000000800 */
[----:B------:R-:W-:-:S04]  /*0bb0*/  UIMAD.WIDE.U32 UR4, UR4, UR5, URZ ;  /* 0x00000005040472a5 */ /* 0x000fc8000f8e003f */
[----:B------:R-:W1:Y:S01]  /*0bc0*/  LDC R0, c[0x0][0x14] ;  /* 0x00000500ff007b82 */ /* 0x000e620000000800 */
[----:B--2---:R-:W-:-:S04]  /*0bd0*/  @P1 IMAD.WIDE.U32 R16, R6, R17, R8 ;  /* 0x0000001106101225 */ /* 0x004fc800078e0008 */
[----:B------:R-:W-:Y:S02]  /*0be0*/  @P1 IMAD.IADD R17, R17, 0x1, R7 ;  /* 0x0000000111111824 */ /* 0x000fe400078e0207 */
[----:B------:R-:W-:Y:S02]  /*0bf0*/  IMAD.MOV.U32 R7, RZ, RZ, RZ ;  /* 0x000000ffff077224 */ /* 0x000fe400078e00ff */
[----:B0-----:R-:W-:-:S04]  /*0c00*/  @!P1 IMAD.WIDE.U32 R8, R3, R15, R6 ;  /* 0x0000000f03089225 */ /* 0x001fc800078e0006 */
[----:B------:R-:W-:Y:S02]  /*0c10*/  @!P1 IMAD.MOV.U32 R16, RZ, RZ, R8 ;  /* 0x000000ffff109224 */ /* 0x000fe400078e0008 */
[----:B-1----:R-:W-:-:S04]  /*0c20*/  IMAD.WIDE.U32 R10, R0, UR4, RZ ;  /* 0x00000004000a7c25 */ /* 0x002fc8000f8e00ff */
[----:B------:R-:W-:Y:S01]  /*0c30*/  IMAD R3, R0, UR5, RZ ;  /* 0x0000000500037c24 */ /* 0x000fe2000f8e02ff */
[----:B------:R0:W-:Y:S01]  /*0c40*/  STL.64 [R1], R10 ;  /* 0x0000000a01007387 */ /* 0x0001e20000100a00 */
[----:B------:R-:W-:Y:S02]  /*0c50*/  @!P1 IMAD.MOV.U32 R17, RZ, RZ, R9 ;  /* 0x000000ffff119224 */ /* 0x000fe400078e0009 */
[----:B------:R-:W-:Y:S01]  /*0c60*/  IMAD.IADD R0, R11, 0x1, R3 ;  /* 0x000000010b007824 */ /* 0x000fe200078e0203 */
[----:B------:R-:W-:Y:S06]  /*0c70*/  @P0 BRA `(.L_x_10) ;  /* 0x0000000000240947 */ /* 0x000fec0003800000 */
[----:B------:R-:W-:Y:S01]  /*0c80*/  USHF.R.U32.HI UR4, URZ, 0x1, UR40 ;  /* 0x000000013f047899 */ /* 0x000fe20008011628 */
[----:B------:R-:W-:Y:S01]  /*0c90*/  IADD3 R16, P0, R16, R10, RZ ;  /* 0x0000000a10107210 */ /* 0x000fe20007f1e0ff */
[----:B------:R-:W-:Y:S02]  /*0ca0*/  UISETP.GE.U32.AND UP0, UPT, UR40, 0xe, UPT ;  /* 0x0000000e2800788c */ /* 0x000fe4000bf06070 */
[----:B------:R-:W-:Y:S02]  /*0cb0*/  UIMAD.WIDE.U32 UR4, UR4, -0x6db6db6d, URZ ;  /* 0x92492493040478a5 */ /* 0x000fe4000f8e003f */
[----:B------:R-:W-:Y:S01]  /*0cc0*/  IMAD.X R17, R0, 0x1, R17, P0 ;  /* 0x0000000100117824 */ /* 0x000fe200000e0611 */
[----:B------:R-:W-:Y:S01]  /*0cd0*/  UMOV UR39, URZ ;  /* 0x0000003f00277c82 */ /* 0x000fe20008000000 */
[----:B------:R-:W-:-:S04]  /*0ce0*/  USHF.R.U32.HI UR4, URZ, 0x2, UR5 ;  /* 0x000000023f047899 */ /* 0x000fc80008011605 */
[----:B------:R-:W-:Y:S02]  /*0cf0*/  UIMAD UR38, UR4, -0xe, UR40 ;  /* 0xfffffff2042678a4 */ /* 0x000fe4000f8e0228 */
[----:B------:R-:W-:-:S12]  /*0d00*/  @UP0 ULOP3.LUT UR39, UR4, 0x1, URZ, 0xc0, !UPT ;  /* 0x0000000104270892 */ /* 0x000fd8000f8ec03f */
.L_x_10:
[----:B------:R-:W-:Y:S01]  /*0d10*/  ISETP.GE.U32.AND P0, PT, R16, UR8, PT ;  /* 0x0000000810007c0c */ /* 0x000fe2000bf06070 */
[----:B------:R-:W-:Y:S01]  /*0d20*/  IMAD.MOV.U32 R22, RZ, RZ, -0x1 ;  /* 0xffffffffff167424 */ /* 0x000fe200078e00ff */
[----:B------:R-:W-:Y:S01]  /*0d30*/  PRMT R3, RZ, 0x7610, R3 ;  /* 0x00007610ff037816 */ /* 0x000fe20000000003 */
[----:B------:R-:W-:Y:S01]  /*0d40*/  IMAD.MOV.U32 R18, RZ, RZ, -0x1 ;  /* 0xffffffffff127424 */ /* 0x000fe200078e00ff */
[----:B------:R-:W-:Y:S01]  /*0d50*/  ISETP.GE.U32.AND.EX P0, PT, R17, UR9, PT, P0 ;  /* 0x0000000911007c0c */ /* 0x000fe2000bf06100 */
[----:B------:R-:W-:-:S12]  /*0d60*/  IMAD.MOV.U32 R19, RZ, RZ, -0x1 ;  /* 0xffffffffff137424 */ /* 0x000fd800078e00ff */
[----:B------:R-:W-:Y:S05]  /*0d70*/  @P0 BRA `(.L_x_11) ;  /* 0x0000000400580947 */ /* 0x000fea0003800000 */
[----:B------:R-:W1:Y:S01]  /*0d80*/  LDC.64 R20, c[0x0][0x628] ;  /* 0x00018a00ff147b82 */ /* 0x000e620000000a00 */
[----:B------:R-:W-:Y:S02]  /*0d90*/  IMAD.MOV.U32 R8, RZ, RZ, R16 ;  /* 0x000000ffff087224 */ /* 0x000fe400078e0010 */
[----:B------:R-:W-:-:S05]  /*0da0*/  IMAD.MOV.U32 R9, RZ, RZ, R17 ;  /* 0x000000ffff097224 */ /* 0x000fca00078e0011 */
[----:B------:R-:W2:Y:S08]  /*0db0*/  LDC R18, c[0x0][0x630] ;  /* 0x00018c00ff127b82 */ /* 0x000eb00000000800 */
[----:B------:R-:W3:Y:S01]  /*0dc0*/  LDC.64 R24, c[0x0][0x620] ;  /* 0x00018800ff187b82 */ /* 0x000ee20000000a00 */
[----:B-1----:R-:W-:-:S04]  /*0dd0*/  ISETP.NE.U32.AND P0, PT, R20, RZ, PT ;  /* 0x000000ff1400720c */ /* 0x002fc80003f05070 */
[----:B------:R-:W-:-:S13]  /*0de0*/  ISETP.NE.AND.EX P0, PT, R21, RZ, PT, P0 ;  /* 0x000000ff1500720c */ /* 0x000fda0003f05300 */
[----:B--23--:R-:W-:Y:S05]  /*0df0*/  @!P0 BRA `(.L_x_12) ;  /* 0x0000000000288947 */ /* 0x00cfea0003800000 */
[----:B------:R-:W1:Y:S02]  /*0e00*/  LDC R3, c[0x0][0x634] ;  /* 0x00018d00ff037b82 */ /* 0x000e640000000800 */
[----:B-1----:R-:W-:-:S05]  /*0e10*/  IADD3 R3, P0, R16, R3, RZ ;  /* 0x0000000310037210 */ /* 0x002fca0007f1e0ff */
[----:B------:R-:W-:-:S04]  /*0e20*/  IMAD.X R19, RZ, RZ, R17, P0 ;  /* 0x000000ffff137224 */ /* 0x000fc800000e0611 */
[----:B------:R-:W-:-:S04]  /*0e30*/  IMAD.WIDE.U32 R8, R19, R20, RZ ;  /* 0x0000001413087225 */ /* 0x000fc800078e00ff */
[----:B0-----:R-:W-:-:S04]  /*0e40*/  IMAD.WIDE.U32 R10, P0, R3, R21, R8 ;  /* 0x00000015030a7225 */ /* 0x001fc80007800008 */
[----:B------:R-:W-:-:S04]  /*0e50*/  IMAD.WIDE.U32 R8, R3, R20, RZ ;  /* 0x0000001403087225 */ /* 0x000fc800078e00ff */
[----:B------:R-:W-:Y:S01]  /*0e60*/  IMAD.X R13, RZ, RZ, RZ, P0 ;  /* 0x000000ffff0d7224 */ /* 0x000fe200000e06ff */
[----:B------:R-:W-:Y:S01]  /*0e70*/  IADD3 RZ, P0, R9, R10, RZ ;  /* 0x0000000a09ff7210 */ /* 0x000fe20007f1e0ff */
[----:B------:R-:W-:-:S04]  /*0e80*/  IMAD.MOV.U32 R12, RZ, RZ, R11 ;  /* 0x000000ffff0c7224 */ /* 0x000fc800078e000b */
[----:B------:R-:W-:-:S08]  /*0e90*/  IMAD.WIDE.U32.X R8, R19, R21, R12, P0 ;  /* 0x0000001513087225 */ /* 0x000fd000000e040c */
.L_x_12:
[-CC-:B------:R-:W-:Y:S01]  /*0ea0*/  SHF.R.U64 R30, R8, R18.reuse, R9.reuse ;  /* 0x00000012081e7219 */ /* 0x180fe20000001209 */
[----:B------:R-:W1:Y:S01]  /*0eb0*/  LDC R12, c[0x0][0x618] ;  /* 0x00018600ff0c7b82 */ /* 0x000e620000000800 */
[----:B------:R-:W-:Y:S01]  /*0ec0*/  SHF.R.U32.HI R7, RZ, R18, R9 ;  /* 0x00000012ff077219 */ /* 0x000fe20000011609 */
[----:B------:R-:W-:Y:S01]  /*0ed0*/  ULDC UR4, c[0x0][0x150] ;  /* 0x0000540000047ab9 */ /* 0x000fe20000000800 */
[----:B0-----:R-:W-:Y:S02]  /*0ee0*/  IADD3 R11, P0, RZ, -R30, RZ ;  /* 0x8000001eff0b7210 */ /* 0x001fe40007f1e0ff */
[----:B------:R-:W-:-:S03]  /*0ef0*/  I2FP.F32.U32 R3, R6 ;  /* 0x0000000600037245 */ /* 0x000fc60000201000 */
[----:B------:R-:W0:Y:S01]  /*0f00*/  LDC.64 R26, c[0x0][0x640] ;  /* 0x00019000ff1a7b82 */ /* 0x000e220000000a00 */
[----:B------:R-:W-:Y:S02]  /*0f10*/  IMAD.X R13, RZ, RZ, ~R7, P0 ;  /* 0x000000ffff0d7224 */ /* 0x000fe400000e0e07 */
[----:B------:R-:W-:Y:S01]  /*0f20*/  FMUL R3, R3, UR4 ;  /* 0x0000000403037c20 */ /* 0x000fe20008400000 */
[----:B------:R-:W-:Y:S01]  /*0f30*/  IMAD.WIDE.U32 R8, R11, R24, R16 ;  /* 0x000000180b087225 */ /* 0x000fe200078e0010 */
[----:B------:R-:W-:-:S03]  /*0f40*/  ULDC UR4, c[0x0][0x154] ;  /* 0x0000550000047ab9 */ /* 0x000fc60000000800 */
[----:B------:R-:W-:Y:S01]  /*0f50*/  IMAD R10, R13, R24, RZ ;  /* 0x000000180d0a7224 */ /* 0x000fe200078e02ff */
[----:B------:R-:W2:Y:S01]  /*0f60*/  LDC R7, c[0x0][0x144] ;  /* 0x00005100ff077b82 */ /* 0x000ea20000000800 */
[----:B------:R-:W3:Y:S02]  /*0f70*/  F2I.U32.TRUNC.NTZ R3, R3 ;  /* 0x0000000300037305 */ /* 0x000ee4000020f000 */
[----:B------:R-:W-:-:S04]  /*0f80*/  IMAD R11, R11, R25, R10 ;  /* 0x000000190b0b7224 */ /* 0x000fc800078e020a */
[----:B------:R-:W-:Y:S01]  /*0f90*/  IMAD.IADD R9, R9, 0x1, R11 ;  /* 0x0000000109097824 */ /* 0x000fe200078e020b */
[----:B------:R-:W4:Y:S01]  /*0fa0*/  LDC R18, c[0x0][0x608] ;  /* 0x00018200ff127b82 */ /* 0x000f220000000800 */
[----:B------:R-:W-:-:S03]  /*0fb0*/  IMAD.MOV.U32 R11, RZ, RZ, -0x1 ;  /* 0xffffffffff0b7424 */ /* 0x000fc600078e00ff */
[-C--:B-1----:R-:W-:Y:S02]  /*0fc0*/  SHF.R.U64 R22, R8, R12.reuse, R9 ;  /* 0x0000000c08167219 */ /* 0x082fe40000001209 */
[----:B------:R-:W-:Y:S02]  /*0fd0*/  I2FP.F32.U32 R8, R15 ;  /* 0x0000000f00087245 */ /* 0x000fe40000201000 */
[----:B------:R-:W1:Y:S01]  /*0fe0*/  LDC R24, c[0x0][0x658] ;  /* 0x00019600ff187b82 */ /* 0x000e620000000800 */
[----:B0-----:R-:W-:Y:S01]  /*0ff0*/  ISETP.NE.U32.AND P0, PT, R26, RZ, PT ;  /* 0x000000ff1a00720c */ /* 0x001fe20003f05070 */
[----:B---3--:R-:W-:Y:S01]  /*1000*/  IMAD.MOV R10, RZ, RZ, -R3 ;  /* 0x000000ffff0a7224 */ /* 0x008fe200078e0a03 */
[----:B------:R-:W-:Y:S01]  /*1010*/  SHF.R.U32.HI R9, RZ, R12, R9 ;  /* 0x0000000cff097219 */ /* 0x000fe20000011609 */
[----:B------:R-:W-:Y:S01]  /*1020*/  FMUL R8, R8, UR4 ;  /* 0x0000000408087c20 */ /* 0x000fe20008400000 */
[----:B------:R-:W-:-:S03]  /*1030*/  ISETP.NE.AND.EX P0, PT, R27, RZ, PT, P0 ;  /* 0x000000ff1b00720c */ /* 0x000fc60003f05300 */
[----:B------:R-:W0:Y:S01]  /*1040*/  LDC R20, c[0x0][0x148] ;  /* 0x00005200ff147b82 */ /* 0x000e220000000800 */
[----:B--2---:R-:W-:-:S07]  /*1050*/  IMAD R3, R7, R10, R6 ;  /* 0x0000000a07037224 */ /* 0x004fce00078e0206 */
[----:B------:R-:W2:Y:S01]  /*1060*/  LDC R21, c[0x0][0x600] ;  /* 0x00018000ff157b82 */ /* 0x000ea20000000800 */
[-CC-:B----4-:R-:W-:Y:S02]  /*1070*/  SHF.R.U64 R32, R22, R18.reuse, R9.reuse ;  /* 0x0000001216207219 */ /* 0x190fe40000001209 */
[----:B------:R-:W-:Y:S01]  /*1080*/  SHF.R.U32.HI R7, RZ, R18, R9 ;  /* 0x00000012ff077219 */ /* 0x000fe20000011609 */
[----:B------:R-:W-:Y:S01]  /*1090*/  IMAD.MOV.U32 R9, RZ, RZ, 0x1 ;  /* 0x00000001ff097424 */ /* 0x000fe200078e00ff */
[----:B------:R3:W4:Y:S03]  /*10a0*/  F2I.U32.TRUNC.NTZ R18, R8 ;  /* 0x0000000800127305 */ /* 0x000726000020f000 */
[----:B------:R-:W0:Y:S01]  /*10b0*/  LDC R25, c[0x0][0x648] ;  /* 0x00019200ff197b82 */ /* 0x000e220000000800 */
[-C--:B-1----:R-:W-:Y:S02]  /*10c0*/  SHF.L.U32 R6, R11, R24.reuse, RZ ;  /* 0x000000180b067219 */ /* 0x082fe400000006ff */
[----:B------:R-:W-:-:S02]  /*10d0*/  SHF.R.U64 R34, R32, R24, R7 ;  /* 0x0000001820227219 */ /* 0x000fc40000001207 */
[----:B------:R-:W-:Y:S02]  /*10e0*/  LOP3.LUT R13, RZ, R6, RZ, 0x33, !PT ;  /* 0x00000006ff0d7212 */ /* 0x000fe400078e33ff */
[-C--:B------:R-:W-:Y:S01]  /*10f0*/  SHF.R.U32.HI R7, RZ, R24.reuse, R7 ;  /* 0x00000018ff077219 */ /* 0x080fe20000011607 */
[----:B------:R-:W1:Y:S01]  /*1100*/  LDC R29, c[0x0][0x638] ;  /* 0x00018e00ff1d7b82 */ /* 0x000e620000000800 */
[----:B------:R-:W-:Y:S01]  /*1110*/  SHF.L.U32 R12, R9, R24, RZ ;  /* 0x00000018090c7219 */ /* 0x000fe200000006ff */
[----:B------:R-:W-:-:S06]  /*1120*/  IMAD.MOV.U32 R6, RZ, RZ, R34 ;  /* 0x000000ffff067224 */ /* 0x000fcc00078e0022 */
[----:B------:R-:W0:Y:S01]  /*1130*/  LDC R28, c[0x0][0x610] ;  /* 0x00018400ff1c7b82 */ /* 0x000e220000000800 */
[----:B---34-:R-:W-:Y:S05]  /*1140*/  @!P0 BRA `(.L_x_13) ;  /* 0x0000000000288947 */ /* 0x018fea0003800000 */
[----:B------:R-:W3:Y:S02]  /*1150*/  LDC R11, c[0x0][0x64c] ;  /* 0x00019300ff0b7b82 */ /* 0x000ee40000000800 */
[----:B---3--:R-:W-:-:S05]  /*1160*/  IADD3 R11, P0, R34, R11, RZ ;  /* 0x0000000b220b7210 */ /* 0x008fca0007f1e0ff */
[----:B------:R-:W-:-:S04]  /*1170*/  IMAD.X R19, RZ, RZ, R7, P0 ;  /* 0x000000ffff137224 */ /* 0x000fc800000e0607 */
[----:B------:R-:W-:-:S04]  /*1180*/  IMAD.WIDE.U32 R6, R19, R26, RZ ;  /* 0x0000001a13067225 */ /* 0x000fc800078e00ff */
[----:B------:R-:W-:-:S04]  /*1190*/  IMAD.WIDE.U32 R8, P0, R11, R27, R6 ;  /* 0x0000001b0b087225 */ /* 0x000fc80007800006 */
[----:B------:R-:W-:-:S04]  /*11a0*/  IMAD.WIDE.U32 R6, R11, R26, RZ ;  /* 0x0000001a0b067225 */ /* 0x000fc800078e00ff */
[----:B------:R-:W-:Y:S01]  /*11b0*/  IMAD.X R11, RZ, RZ, RZ, P0 ;  /* 0x000000ffff0b7224 */ /* 0x000fe200000e06ff */
[----:B------:R-:W-:Y:S01]  /*11c0*/  IADD3 RZ, P0, R7, R8, RZ ;  /* 0x0000000807ff7210 */ /* 0x000fe20007f1e0ff */
[----:B------:R-:W-:-:S04]  /*11d0*/  IMAD.MOV.U32 R10, RZ, RZ, R9 ;  /* 0x000000ffff0a7224 */ /* 0x000fc800078e0009 */
[----:B------:R-:W-:-:S08]  /*11e0*/  IMAD.WIDE.U32.X R6, R19, R27, R10, P0 ;  /* 0x0000001b13067225 */ /* 0x000fd000000e040a */
.L_x_13:
[----:B0-----:R-:W-:Y:S01]  /*11f0*/  SHF.R.U64 R6, R6, R25, R7 ;  /* 0x0000001906067219 */ /* 0x001fe20000001207 */
[----:B--2---:R-:W-:Y:S01]  /*1200*/  VIADD R7, R21, 0xffffffff ;  /* 0xffffffff15077836 */ /* 0x004fe20000000000 */
[----:B------:R-:W-:Y:S01]  /*1210*/  LOP3.LUT R13, R32, R13, RZ, 0xc0, !PT ;  /* 0x0000000d200d7212 */ /* 0x000fe200078ec0ff */
[----:B------:R-:W-:Y:S02]  /*1220*/  IMAD.MOV R18, RZ, RZ, -R18 ;  /* 0x000000ffff127224 */ /* 0x000fe400078e0a12 */
[----:B------:R-:W-:Y:S01]  /*1230*/  IMAD.MOV R8, RZ, RZ, -R6 ;  /* 0x000000ffff087224 */ /* 0x000fe200078e0a06 */
[----:B------:R-:W-:Y:S01]  /*1240*/  LOP3.LUT R7, R22, R7, RZ, 0xc0, !PT ;  /* 0x0000000716077212 */ /* 0x000fe200078ec0ff */
[----:B------:R-:W-:Y:S02]  /*1250*/  IMAD R12, R12, R6, R13 ;  /* 0x000000060c0c7224 */ /* 0x000fe400078e020d */
[----:B------:R-:W-:Y:S02]  /*1260*/  @P1 IMAD R3, R20, R18, R15 ;  /* 0x0000001214031224 */ /* 0x000fe400078e020f */
[----:B-1----:R-:W-:-:S02]  /*1270*/  IMAD R6, R8, R29, R34 ;  /* 0x0000001d08067224 */ /* 0x002fc400078e0222 */
[----:B------:R-:W-:Y:S02]  /*1280*/  IMAD R22, R12, R28, R3 ;  /* 0x0000001c0c167224 */ /* 0x000fe400078e0203 */
[----:B------:R-:W-:Y:S02]  /*1290*/  IMAD R7, R6, R21, R7 ;  /* 0x0000001506077224 */ /* 0x000fe400078e0207 */
[----:B------:R-:W-:Y:S02]  /*12a0*/  IMAD.MOV.U32 R3, RZ, RZ, 0x1 ;  /* 0x00000001ff037424 */ /* 0x000fe400078e00ff */
[----:B------:R-:W-:Y:S01]  /*12b0*/  IMAD.MOV.U32 R19, RZ, RZ, R30 ;  /* 0x000000ffff137224 */ /* 0x000fe200078e001e */
[----:B------:R-:W-:Y:S02]  /*12c0*/  SEL R18, R7, R22, !P1 ;  /* 0x0000001607127207 */ /* 0x000fe40004800000 */
[----:B------:R-:W-:-:S07]  /*12d0*/  SEL R22, R22, R7, !P1 ;  /* 0x0000000716167207 */ /* 0x000fce0004800000 */
.L_x_11:
[----:B------:R-:W-:Y:S05]  /*12e0*/  @!P2 BRA `(.L_x_14) ;  /* 0x000000700068a947 */ /* 0x000fea0003800000 */
[----:B------:R-:W-:-:S13]  /*12f0*/  ISETP.GT.U32.AND P0, PT, R31, 0x1, PT ;  /* 0x000000011f00780c */ /* 0x000fda0003f04070 */
[----:B------:R-:W-:Y:S05]  /*1300*/  @P0 EXIT ;  /* 0x000000000000094d */ /* 0x000fea0003800000 */
.L_x_15:
[----:B------:R-:W-:-:S08]  /*1310*/  NOP ;  /* 0x0000000000007918 */ /* 0x000fd00000000000 */
[----:B------:R-:W1:Y:S02]  /*1320*/  USETMAXREG.TRY_ALLOC.CTAPOOL UP0, 0xe8 ;  /* 0x000000e8000079c8 */ /* 0x000e640008000600 */
[----:B-1----:R-:W-:-:S13]  /*1330*/  PLOP3.LUT P0, PT, PT, PT, UP0, 0x80, 0x0 ;  /* 0x000000000000781c */ /* 0x002fda0003f0f008 */
[----:B------:R-:W-:Y:S05]  /*1340*/  @!P0 BRA `(.L_x_15) ;  /* 0xfffffffc00f08947 */ /* 0x000fea000383ffff */
[----:B------:R-:W-:-:S13]  /*1350*/  LOP3.LUT P0, RZ, R3, 0xff, RZ, 0xc0, !PT ;  /* 0x000000ff03ff7812 */ /* 0x000fda000780c0ff */
[----:B------:R-:W-:Y:S05]  /*1360*/  @!P0 EXIT ;  /* 0x000000000000894d */ /* 0x000fea0003800000 */
[----:B------:R-:W2:Y:S01]  /*1370*/  LDL.64 R8, [R1] ;  /* 0x0000000001087983 */ /* 0x000ea20000100a00 */
[----:B------:R-:W-:Y:S01]  /*1380*/  SHF.R.S32.HI R3, RZ, 0x1f, R4 ;  /* 0x0000001fff037819 */ /* 0x000fe20000011404 */
[----:B------:R-:W1:Y:S01]  /*1390*/  S2UR UR4, SR_CgaCtaId ;  /* 0x00000000000479c3 */ /* 0x000e620000008800 */
[----:B------:R-:W-:Y:S01]  /*13a0*/  UISETP.LT.AND UP0, UPT, UR40, 0x1, UPT ;  /* 0x000000012800788c */ /* 0x000fe2000bf01270 */
[----:B------:R-:W-:Y:S01]  /*13b0*/  LOP3.LUT R133, R23, 0x1, RZ, 0xfc, !PT ;  /* 0x0000000117857812 */ /* 0x000fe200078efcff */
[----:B------:R-:W-:Y:S01]  /*13c0*/  UIADD3 UR5, UR43, -0x1, URZ ;  /* 0xffffffff2b057890 */ /* 0x000fe2000fffe03f */
[CC--:B------:R-:W-:Y:S01]  /*13d0*/  LEA.HI R5, R3.reuse, R4.reuse, RZ, 0x2 ;  /* 0x0000000403057211 */ /* 0x0c0fe200078f10ff */
[----:B------:R-:W-:Y:S01]  /*13e0*/  USEL UR42, UR40, 0x1, UP0 ;  /* 0x00000001282a7887 */ /* 0x000fe20008000000 */
[----:B------:R-:W-:Y:S01]  /*13f0*/  LEA.HI R3, R3, R4, RZ, 0x5 ;  /* 0x0000000403037211 */ /* 0x000fe200078f28ff */
[----:B------:R-:W-:Y:S01]  /*1400*/  UMOV UR41, 0x400 ;  /* 0x0000040000297882 */ /* 0x000fe20000000000 */
[--C-:B------:R-:W-:Y:S01]  /*1410*/  SHF.R.S32.HI R122, RZ, 0x2, R5.reuse ;  /* 0x00000002ff7a7819 */ /* 0x100fe20000011405 */
[----:B------:R-:W3:Y:S01]  /*1420*/  LDC R126, c[0x0][0x658] ;  /* 0x00019600ff7e7b82 */ /* 0x000ee20000000800 */
[----:B------:R-:W-:Y:S01]  /*1430*/  SHF.R.S32.HI R7, RZ, 0x1f, R5 ;  /* 0x0000001fff077819 */ /* 0x000fe20000011405 */
[----:B------:R-:W-:Y:S01]  /*1440*/  UISETP.NE.AND UP0, UPT, UR5, URZ, UPT ;  /* 0x0000003f0500728c */ /* 0x000fe2000bf05270 */
[----:B------:R-:W-:Y:S01]  /*1450*/  SHF.R.S32.HI R3, RZ, 0x5, R3 ;  /* 0x00000005ff037819 */ /* 0x000fe20000011403 */
[----:B------:R-:W-:Y:S01]  /*1460*/  ULDC UR6, c[0x0][0x284] ;  /* 0x0000a10000067ab9 */ /* 0x000fe20000000800 */
[----:B------:R-:W-:Y:S01]  /*1470*/  LEA.HI R7, R7, R122, RZ, 0x3 ;  /* 0x0000007a07077211 */ /* 0x000fe200078f18ff */
[----:B------:R-:W-:Y:S01]  /*1480*/  USHF.L.U32 UR45, UR40, 0x1, URZ ;  /* 0x00000001282d7899 */ /* 0x000fe2000800063f */
[----:B------:R-:W-:Y:S01]  /*1490*/  LOP3.LUT R5, R5, 0xfffffffc, RZ, 0xc0, !PT ;  /* 0xfffffffc05057812 */ /* 0x000fe200078ec0ff */
[----:B------:R-:W4:Y:S01]  /*14a0*/  LDC.64 R128, c[0x0][0x5c8] ;  /* 0x00017200ff807b82 */ /* 0x000f220000000a00 */
[----:B------:R-:W-:Y:S01]  /*14b0*/  LOP3.LUT R7, R7, 0xfffffff8, RZ, 0xc0, !PT ;  /* 0xfffffff807077812 */ /* 0x000fe200078ec0ff */
[----:B------:R-:W-:-:S02]  /*14c0*/  UIADD3 UR42, -UR42, UR40, URZ ;  /* 0x000000282a2a7290 */ /* 0x000fc4000fffe13f */
[----:B------:R-:W-:Y:S02]  /*14d0*/  IMAD.IADD R5, R4, 0x1, -R5 ;  /* 0x0000000104057824 */ /* 0x000fe400078e0a05 */
[----:B------:R-:W-:Y:S01]  /*14e0*/  IMAD.IADD R122, R122, 0x1, -R7 ;  /* 0x000000017a7a7824 */ /* 0x000fe200078e0a07 */
[----:B-1----:R-:W-:Y:S01]  /*14f0*/  ULEA UR41, UR4, UR41, 0x18 ;  /* 0x0000002904297291 */ /* 0x002fe2000f8ec03f */
[----:B------:R-:W1:Y:S01]  /*1500*/  LDC R6, c[0x0][0x288] ;  /* 0x0000a200ff067b82 */ /* 0x000e620000000800 */
[----:B------:R-:W-:Y:S01]  /*1510*/  USHF.L.U32 UR4, UR5, 0x3, URZ ;  /* 0x0000000305047899 */ /* 0x000fe2000800063f */
[--C-:B------:R-:W-:Y:S01]  /*1520*/  IMAD R132, R3, -0x10, -R122.reuse ;  /* 0xfffffff003847824 */ /* 0x100fe200078e0a7a */
[--C-:B------:R-:W-:Y:S01]  /*1530*/  SHF.R.S32.HI R123, RZ, 0x1f, R122.reuse ;  /* 0x0000001fff7b7819 */ /* 0x100fe2000001147a */
[----:B------:R-:W-:Y:S01]  /*1540*/  USEL UR5, URZ, 0x1, UP0 ;  /* 0x000000013f057887 */ /* 0x000fe20008000000 */
[----:B------:R-:W-:Y:S01]  /*1550*/  IMAD.MOV.U32 R7, RZ, RZ, 0x1 ;  /* 0x00000001ff077424 */ /* 0x000fe200078e00ff */
[----:B------:R-:W-:Y:S01]  /*1560*/  UIADD3 UR46, UR41, 0xf0, URZ ;  /* 0x000000f0292e7890 */ /* 0x000fe2000fffe03f */
[----:B------:R-:W-:Y:S01]  /*1570*/  IMAD.SHL.U32 R124, R5, 0x2, RZ ;  /* 0x00000002057c7824 */ /* 0x000fe200078e00ff */
[----:B------:R-:W-:Y:S01]  /*1580*/  ULOP3.LUT UR4, UR4, 0x8, URZ, 0xc0, !UPT ;  /* 0x0000000804047892 */ /* 0x000fe2000f8ec03f */
[----:B------:R-:W-:Y:S01]  /*1590*/  IMAD.WIDE R122, R3, 0x10, R122 ;  /* 0x00000010037a7825 */ /* 0x000fe200078e027a */
[----:B------:R-:W-:-:S02]  /*15a0*/  ULEA UR43, UR43, UR46, 0x3 ;  /* 0x0000002e2b2b7291 */ /* 0x000fc4000f8e183f */
[----:B------:R-:W-:Y:S01]  /*15b0*/  SHF.R.S32.HI R125, RZ, 0x1f, R124 ;  /* 0x0000001fff7d7819 */ /* 0x000fe2000001147c */
[----:B------:R-:W-:Y:S01]  /*15c0*/  IMAD.MOV.U32 R3, RZ, RZ, -0x1 ;  /* 0xffffffffff037424 */ /* 0x000fe200078e00ff */
[----:B------:R-:W-:Y:S01]  /*15d0*/  ULOP3.LUT UR47, UR4, 0x8, URZ, 0x3c, !UPT ;  /* 0x00000008042f7892 */ /* 0x000fe2000f8e3c3f */
[----:B------:R-:W-:Y:S01]  /*15e0*/  IMAD.U32 R134, RZ, RZ, UR5 ;  /* 0x00000005ff867e24 */ /* 0x000fe2000f8e00ff */
[C---:B----4-:R-:W-:Y:S01]  /*15f0*/  SHF.L.U64.HI R127, R128.reuse, 0x3, R129 ;  /* 0x00000003807f7819 */ /* 0x050fe20000010281 */
[----:B------:R-:W-:Y:S01]  /*1600*/  IMAD.SHL.U32 R128, R128, 0x8, RZ ;  /* 0x0000000880807824 */ /* 0x000fe200078e00ff */
[-C--:B---3--:R-:W-:Y:S01]  /*1610*/  SHF.L.U32 R3, R3, R126.reuse, RZ ;  /* 0x0000007e03037219 */ /* 0x088fe200000006ff */
[----:B------:R-:W-:Y:S01]  /*1620*/  VIADD R132, R132, UR6 ;  /* 0x0000000684847c36 */ /* 0x000fe20008000000 */
[----:B------:R-:W-:Y:S01]  /*1630*/  SHF.L.U32 R126, R7, R126, RZ ;  /* 0x0000007e077e7219 */ /* 0x000fe200000006ff */
[----:B------:R-:W-:Y:S01]  /*1640*/  ULOP3.LUT UR44, UR4, 0x18, URZ, 0x3c, !UPT ;  /* 0x00000018042c7892 */ /* 0x000fe2000f8e3c3f */
[----:B------:R-:W-:Y:S01]  /*1650*/  LOP3.LUT R131, RZ, R3, RZ, 0x33, !PT ;  /* 0x00000003ff837212 */ /* 0x000fe200078e33ff */
[----:B-1----:R-:W-:Y:S01]  /*1660*/  IMAD R129, R5, -0x2, R6 ;  /* 0xfffffffe05817824 */ /* 0x002fe200078e0206 */
[----:B--2---:R-:W-:-:S09]  /*1670*/  SHF.L.U64.HI R130, R8, 0x1, R0 ;  /* 0x0000000108827819 */ /* 0x004fd20000010200 */
.L_x_227:
[----:B------:R-:W-:-:S04]  /*1680*/  SHF.L.U32 R0, R134, 0x1f, RZ ;  /* 0x0000001f86007819 */ /* 0x000fc800000006ff */
[----:B-1----:R-:W1:Y:S02]  /*1690*/  SYNCS.PHASECHK.TRANS64.TRYWAIT P0, [UR43+-0x8], R0 ;  /* 0xfffff800ff0075a7 */ /* 0x002e64000800016b */
[----:B-1-345:R-:W-:Y:S05]  /*16a0*/  @!P0 BRA `(.L_x_16) ;  /* 0x0000008000cc8947 */ /* 0x03afea0003800000 */
.L_x_259:
[----:B------:R-:W-:Y:S02]  /*16b0*/  ULDC UR4, c[0x0][0x28c] ;  /* 0x0000a30000047ab9 */ /* 0x000fe40000000800 */
[----:B------:R-:W-:-:S13]  /*16c0*/  ISETP.LT.AND P0, PT, RZ, UR4, PT ;  /* 0x00000004ff007c0c */ /* 0x000fda000bf01270 */
[----:B------:R-:W-:Y:S05]  /*16d0*/  @P0 BRA `(.L_x_17) ;  /* 0x0000000000400947 */ /* 0x000fea0003800000 */
[----:B-1----:R-:W-:Y:S01]  /*16e0*/  MOV R0, 0x0 ;  /* 0x0000000000007802 */ /* 0x002fe20000000f00 */
[----:B------:R-:W-:Y:S01]  /*16f0*/  ULDC.64 UR4, c[0x4][0x68] ;  /* 0x01001a0000047ab9 */ /* 0x000fe20000000a00 */
[----:B------:R-:W-:Y:S01]  /*1700*/  ULDC.64 UR6, c[0x4][0x8] ;  /* 0x0100020000067ab9 */ /* 0x000fe20000000a00 */
[----:B------:R-:W-:Y:S01]  /*1710*/  IMAD.U32 R4, RZ, RZ, UR4 ;  /* 0x00000004ff047e24 */ /* 0x000fe2000f8e00ff */
[----:B------:R1:W2:Y:S01]  /*1720*/  LDC.64 R14, c[0x4][R0] ;  /* 0x01000000000e7b82 */ /* 0x0002a20000000a00 */
[----:B------:R-:W-:Y:S01]  /*1730*/  IMAD.U32 R5, RZ, RZ, UR5 ;  /* 0x00000005ff057e24 */ /* 0x000fe2000f8e00ff */
[----:B------:R-:W-:Y:S01]  /*1740*/  ULDC.64 UR4, c[0x4][0x70] ;  /* 0x01001c0000047ab9 */ /* 0x000fe20000000a00 */
[----:B0-----:R-:W-:Y:S02]  /*1750*/  IMAD.U32 R10, RZ, RZ, UR6 ;  /* 0x00000006ff0a7e24 */ /* 0x001fe4000f8e00ff */
[----:B------:R-:W-:Y:S02]  /*1760*/  IMAD.U32 R6, RZ, RZ, UR4 ;  /* 0x00000004ff067e24 */ /* 0x000fe4000f8e00ff */
[----:B------:R-:W-:-:S02]  /*1770*/  IMAD.U32 R7, RZ, RZ, UR5 ;  /* 0x00000005ff077e24 */ /* 0x000fc4000f8e00ff */
[----:B------:R-:W-:Y:S02]  /*1780*/  IMAD.U32 R11, RZ, RZ, UR7 ;  /* 0x00000007ff0b7e24 */ /* 0x000fe4000f8e00ff */
[----:B------:R-:W-:Y:S02]  /*1790*/  IMAD.MOV.U32 R8, RZ, RZ, 0x1e1 ;  /* 0x000001e1ff087424 */ /* 0x000fe400078e00ff */
[----:B------:R-:W-:Y:S02]  /*17a0*/  IMAD.MOV.U32 R12, RZ, RZ, 0x1 ;  /* 0x00000001ff0c7424 */ /* 0x000fe400078e00ff */
[----:B-1----:R-:W-:-:S07]  /*17b0*/  IMAD.MOV.U32 R13, RZ, RZ, RZ ;  /* 0x000000ffff0d7224 */ /* 0x002fce00078e00ff */
[----:B------:R-:W-:-:S07]  /*17c0*/  LEPC R20, `(.L_x_17) ;  /* 0x000000001014794e */ /* 0x000fce0000000000 */
[----:B--2--5:R-:W-:Y:S05]  /*17d0*/  CALL.ABS.NOINC R14 ;  /* 0x000000000e007343 */ /* 0x024fea0003c00000 */
.L_x_17:
[----:B------:R-:W-:-:S13]  /*17e0*/  ISETP.NE.AND P0, PT, R133, 0x3, PT ;  /* 0x000000038500780c */ /* 0x000fda0003f05270 */
[----:B------:R-:W-:Y:S05]  /*17f0*/  @!P0 BRA `(.L_x_18) ;  /* 0x0000000000048947 */ /* 0x000fea0003800000 */
[----:B------:R-:W-:Y:S01]  /*1800*/  BPT.TRAP 0x1 ;  /* 0x000000040000795c */ /* 0x000fe20000300000 */
.L_x_18:
[----:B-1----:R-:W-:Y:S02]  /*1810*/  IMAD.U32 R3, RZ, RZ, UR38 ;  /* 0x00000026ff037e24 */ /* 0x002fe4000f8e00ff */
[----:B------:R-:W-:-:S03]  /*1820*/  IMAD.U32 R0, RZ, RZ, UR39 ;  /* 0x00000027ff007e24 */ /* 0x000fc6000f8e00ff */
[----:B------:R-:W-:Y:S02]  /*1830*/  LEA R3, R3, UR41, 0x3 ;  /* 0x0000002903037c11 */ /* 0x000fe4000f8e18ff */
[----:B------:R-:W-:-:S04]  /*1840*/  SHF.L.U32 R0, R0, 0x1f, RZ ;  /* 0x0000001f00007819 */ /* 0x000fc800000006ff */
[----:B------:R1:W2:Y:S01]  /*1850*/  SYNCS.PHASECHK.TRANS64.TRYWAIT P1, [R3+URZ], R0 ;  /* 0x00000000030075a7 */ /* 0x0002a2000802017f */
[----:B------:R-:W-:Y:S05]  /*1860*/  @!P0 BRA `(.L_x_19) ;  /* 0x0000000000048947 */ /* 0x000fea0003800000 */
[----:B------:R-:W-:Y:S01]  /*1870*/  BPT.TRAP 0x1 ;  /* 0x000000040000795c */ /* 0x000fe20000300000 */
.L_x_19:
[----:B------:R-:W-:-:S05]  /*1880*/  IMAD.U32 R4, RZ, RZ, UR42 ;  /* 0x0000002aff047e24 */ /* 0x000fca000f8e00ff */
[----:B------:R-:W-:Y:S01]  /*1890*/  ISETP.GE.AND P2, PT, R4, 0x1, PT ;  /* 0x000000010400780c */ /* 0x000fe20003f46270 */
[----:B--2---:R-:W-:-:S12]  /*18a0*/  @P1 BRA `(.L_x_20) ;  /* 0x0000000000081947 */ /* 0x004fd80003800000 */
[----:B------:R-:W2:Y:S02]  /*18b0*/  SYNCS.PHASECHK.TRANS64.TRYWAIT P1, [R3+URZ], R0 ;  /* 0x00000000030075a7 */ /* 0x000ea4000802017f */
[----:B--2---:R-:W-:Y:S05]  /*18c0*/  @!P1 BRA `(.L_x_21) ;  /* 0x00000080005c9947 */ /* 0x004fea0003800000 */
.L_x_20:
[----:B------:R-:W-:Y:S05]  /*18d0*/  WARPSYNC.ALL ;  /* 0x0000000000007948 */ /* 0x000fea0003800000 */
[----:B------:R-:W-:Y:S01]  /*18e0*/  UIADD3 UR4, UR41, 0x200, URZ ;  /* 0x0000020029047890 */ /* 0x000fe2000fffe03f */
[----:B------:R-:W-:Y:S01]  /*18f0*/  WARPGROUP.ARRIVE ;  /* 0x00000000000079c5 */ /* 0x000fe20000000000 */
[----:B------:R-:W-:Y:S02]  /*1900*/  UIADD3 UR5, UR41, 0xe200, URZ ;  /* 0x0000e20029057890 */ /* 0x000fe4000fffe03f */
[----:B------:R-:W-:Y:S02]  /*1910*/  USHF.R.U32.HI UR4, URZ, 0x4, UR4 ;  /* 0x000000043f047899 */ /* 0x000fe40008011604 */
[----:B------:R-:W-:-:S02]  /*1920*/  USHF.R.U32.HI UR5, URZ, 0x4, UR5 ;  /* 0x000000043f057899 */ /* 0x000fc40008011605 */
[----:B------:R-:W-:Y:S02]  /*1930*/  ULOP3.LUT UR4, UR4, 0x3fff, URZ, 0xc0, !UPT ;  /* 0x00003fff04047892 */ /* 0x000fe4000f8ec03f */
[----:B------:R-:W-:Y:S02]  /*1940*/  ULOP3.LUT UR5, UR5, 0x3fff, URZ, 0xc0, !UPT ;  /* 0x00003fff05057892 */ /* 0x000fe4000f8ec03f */
[----:B------:R-:W-:Y:S02]  /*1950*/  ULOP3.LUT UR11, UR4, 0x10000, URZ, 0xfc, !UPT ;  /* 0x00010000040b7892 */ /* 0x000fe4000f8efc3f */
[----:B------:R-:W-:Y:S02]  /*1960*/  ULOP3.LUT UR10, UR5, 0x10000, URZ, 0xfc, !UPT ;  /* 0x00010000050a7892 */ /* 0x000fe4000f8efc3f */
[----:B------:R-:W-:Y:S02]  /*1970*/  ULEA UR4, UR38, UR11, 0x8 ;  /* 0x0000000b26047291 */ /* 0x000fe4000f8e403f */
[----:B------:R-:W-:Y:S01]  /*1980*/  UIMAD UR6, UR38, 0x300, UR10 ;  /* 0x00000300260678a4 */ /* 0x000fe2000f8e020a */
[----:B------:R-:W-:Y:S01]  /*1990*/  UMOV UR5, 0x80000020 ;  /* 0x8000002000057882 */ /* 0x000fe20000000000 */
[----:B------:R-:W-:-:S07]  /*19a0*/  UMOV UR7, 0x80000020 ;  /* 0x8000002000077882 */ /* 0x000fce0000000000 */
[----:B------:R-:W-:Y:S01]  /*19b0*/  HGMMA.64x192x16.F32.BF16 R24, gdesc[UR4], RZ, !UPT, gsb0 ;  /* 0x02e00000041879f0 */ /* 0x000fe2000c0018ff */
[----:B------:R-:W-:Y:S02]  /*19c0*/  UIADD3 UR4, UR4, 0x2, URZ ;  /* 0x0000000204047890 */ /* 0x000fe4000fffe03f */
[----:B------:R-:W-:Y:S01]  /*19d0*/  UIADD3 UR6, UR6, 0x2, URZ ;  /* 0x0000000206067890 */ /* 0x000fe2000fffe03f */
[----:B------:R-:W-:Y:S01]  /*19e0*/  UMOV UR5, 0x80000020 ;  /* 0x8000002000057882 */ /* 0x000fe20000000000 */
[----:B------:R-:W-:Y:S01]  /*19f0*/  UMOV UR7, 0x80000020 ;  /* 0x8000002000077882 */ /* 0x000fe20000000000 */
[----:B------:R-:W-:Y:S02]  /*1a00*/  WARPGROUP.DEPBAR.LE gsb0, 0x0 ;  /* 0x00008000000079c5 */ /* 0x000fe40000010000 */
[----:B------:R-:W-:-:S12]  /*1a10*/  WARPGROUP.ARRIVE ;  /* 0x00000000000079c5 */ /* 0x000fd80000000000 */
[----:B------:R-:W-:Y:S03]  /*1a20*/  HGMMA.64x192x16.F32.BF16 R24, gdesc[UR4], R24, gsb0 ;  /* 0x02e00000041879f0 */ /* 0x000fe60008001818 */
[----:B------:R-:W-:Y:S02]  /*1a30*/  WARPGROUP.DEPBAR.LE gsb0, 0x0 ;  /* 0x00008000000079c5 */ /* 0x000fe40000010000 */
[----:B------:R-:W-:Y:S05]  /*1a40*/  @!P2 BRA `(.L_x_22) ;  /* 0x0000000000d0a947 */ /* 0x000fea0003800000 */
[----:B------:R-:W-:Y:S01]  /*1a50*/  UIADD3 UR4, UR38, 0x1, URZ ;  /* 0x0000000126047890 */ /* 0x000fe2000fffe03f */
[----:B-12---:R-:W-:Y:S01]  /*1a60*/  IMAD.U32 R0, RZ, RZ, UR42 ;  /* 0x0000002aff007e24 */ /* 0x006fe2000f8e00ff */
[----:B------:R-:W-:Y:S02]  /*1a70*/  UMOV UR9, UR38 ;  /* 0x0000002600097c82 */ /* 0x000fe40008000000 */
[----:B------:R-:W-:-:S04]  /*1a80*/  UISETP.NE.AND UP0, UPT, UR4, 0xe, UPT ;  /* 0x0000000e0400788c */ /* 0x000fc8000bf05270 */
[----:B------:R-:W-:Y:S02]  /*1a90*/  USEL UR5, URZ, 0x1, UP0 ;  /* 0x000000013f057887 */ /* 0x000fe40008000000 */
[----:B------:R-:W-:Y:S02]  /*1aa0*/  USEL UR8, UR4, URZ, UP0 ;  /* 0x0000003f04087287 */ /* 0x000fe40008000000 */
[----:B------:R-:W-:-:S06]  /*1ab0*/  ULOP3.LUT UR5, UR39, UR5, URZ, 0x3c, !UPT ;  /* 0x0000000527057292 */ /* 0x000fcc000f8e3c3f */
[----:B------:R-:W-:-:S07]  /*1ac0*/  IMAD.U32 R5, RZ, RZ, UR5 ;  /* 0x00000005ff057e24 */ /* 0x000fce000f8e00ff */
.L_x_29:
[----:B-12---:R-:W-:Y:S05]  /*1ad0*/  @!P0 BRA `(.L_x_23) ;  /* 0x0000000000048947 */ /* 0x006fea0003800000 */
[----:B------:R-:W-:Y:S01]  /*1ae0*/  BPT.TRAP 0x1 ;  /* 0x000000040000795c */ /* 0x000fe20000300000 */
.L_x_23:
[----:B------:R-:W-:Y:S01]  /*1af0*/  ULEA UR4, UR8, UR41, 0x3 ;  /* 0x0000002908047291 */ /* 0x000fe2000f8e183f */
[----:B------:R-:W-:-:S08]  /*1b00*/  SHF.L.U32 R3, R5, 0x1f, RZ ;  /* 0x0000001f05037819 */ /* 0x000fd000000006ff */
[----:B------:R1:W2:Y:S01]  /*1b10*/  SYNCS.PHASECHK.TRANS64.TRYWAIT P1, [UR4], R3 ;  /* 0x00000003ff0075a7 */ /* 0x0002a20008020144 */
[----:B------:R-:W-:Y:S05]  /*1b20*/  @!P0 BRA `(.L_x_24) ;  /* 0x0000000000048947 */ /* 0x000fea0003800000 */
[----:B------:R-:W-:Y:S01]  /*1b30*/  BPT.TRAP 0x1 ;  /* 0x000000040000795c */ /* 0x000fe20000300000 */
.L_x_24:
[----:B--2---:R-:W-:Y:S05]  /*1b40*/  @P1 BRA `(.L_x_25) ;  /* 0x0000000000081947 */ /* 0x004fea0003800000 */
[----:B------:R-:W2:Y:S02]  /*1b50*/  SYNCS.PHASECHK.TRANS64.TRYWAIT P1, [UR4], R3 ;  /* 0x00000003ff0075a7 */ /* 0x000ea40008020144 */
[----:B--2---:R-:W-:Y:S05]  /*1b60*/  @!P1 BRA `(.L_x_26) ;  /* 0x0000007c00c89947 */ /* 0x004fea0003800000 */
.L_x_25:
[----:B------:R-:W-:Y:S01]  /*1b70*/  ULEA UR4, UR8, UR11, 0x8 ;  /* 0x0000000b08047291 */ /* 0x000fe2000f8e403f */
[----:B------:R-:W-:Y:S01]  /*1b80*/  WARPGROUP.ARRIVE ;  /* 0x00000000000079c5 */ /* 0x000fe20000000000 */
[----:B------:R-:W-:Y:S01]  /*1b90*/  UIMAD UR6, UR8, 0x300, UR10 ;  /* 0x00000300080678a4 */ /* 0x000fe2000f8e020a */
[----:B------:R-:W-:Y:S01]  /*1ba0*/  UMOV UR5, 0x80000020 ;  /* 0x8000002000057882 */ /* 0x000fe20000000000 */
[----:B------:R-:W-:-:S07]  /*1bb0*/  UMOV UR7, 0x80000020 ;  /* 0x8000002000077882 */ /* 0x000fce0000000000 */
[----:B------:R-:W-:Y:S01]  /*1bc0*/  HGMMA.64x192x16.F32.BF16 R24, gdesc[UR4], R24, gsb0 ;  /* 0x02e00000041879f0 */ /* 0x000fe20008001818 */
        /* <DEDUP_REMOVED lines=9> */
[----:B------:R-:W-:Y:S01]  /*1c60*/  BPT.TRAP 0x1 ;  /* 0x000000040000795c */ /* 0x000fe20000300000 */
.L_x_27:
[----:B------:R-:W-:Y:S01]  /*1c70*/  ULEA UR4, UR9, UR41, 0x3 ;  /* 0x0000002909047291 */ /* 0x000fe2000f8e183f */
[----:B------:R-:W-:-:S03]  /*1c80*/  ISETP.GT.U32.AND P1, PT, R23, 0x1, PT ;  /* 0x000000011700780c */ /* 0x000fc60003f24070 */
[----:B------:R-:W-:-:S04]  /*1c90*/  UIADD3 UR4, UR4, 0x70, URZ ;  /* 0x0000007004047890 */ /* 0x000fc8000fffe03f */
[----:B------:R-:W-:-:S09]  /*1ca0*/  UPRMT UR4, URZ, 0x654, UR4 ;  /* 0x000006543f047896 */ /* 0x000fd20008000004 */
[----:B------:R-:W-:Y:S01]  /*1cb0*/  SYNCS.ARRIVE.TRANS64.RED.A1T0 RZ, [UR4], RZ ;  /* 0x000000ffffff79a7 */ /* 0x000fe20008100404 */
[----:B------:R-:W-:Y:S05]  /*1cc0*/  @P1 BRA `(.L_x_28) ;  /* 0x0000000000041947 */ /* 0x000fea0003800000 */
[----:B------:R-:W-:Y:S01]  /*1cd0*/  BPT.TRAP 0x1 ;  /* 0x000000040000795c */ /* 0x000fe20000300000 */
.L_x_28:
[----:B------:R-:W-:Y:S01]  /*1ce0*/  UIADD3 UR8, UR8, 0x1, URZ ;  /* 0x0000000108087890 */ /* 0x000fe2000fffe03f */
[C---:B------:R-:W-:Y:S01]  /*1cf0*/  ISETP.GT.AND P1, PT, R0.reuse, 0x1, PT ;  /* 0x000000010000780c */ /* 0x040fe20003f24270 */
[----:B------:R-:W-:Y:S01]  /*1d00*/  UIADD3 UR9, UR9, 0x1, URZ ;  /* 0x0000000109097890 */ /* 0x000fe2000fffe03f */
[----:B------:R-:W-:Y:S01]  /*1d10*/  VIADD R0, R0, 0xffffffff ;  /* 0xffffffff00007836 */ /* 0x000fe20000000000 */
[----:B------:R-:W-:Y:S02]  /*1d20*/  UISETP.NE.AND UP0, UPT, UR8, 0xe, UPT ;  /* 0x0000000e0800788c */ /* 0x000fe4000bf05270 */
[----:B------:R-:W-:Y:S02]  /*1d30*/  UISETP.NE.AND UP1, UPT, UR9, 0xe, UPT ;  /* 0x0000000e0900788c */ /* 0x000fe4000bf25270 */
[----:B------:R-:W-:Y:S02]  /*1d40*/  USEL UR4, URZ, 0x1, UP0 ;  /* 0x000000013f047887 */ /* 0x000fe40008000000 */
[----:B------:R-:W-:-:S02]  /*1d50*/  USEL UR8, UR8, URZ, UP0 ;  /* 0x0000003f08087287 */ /* 0x000fc40008000000 */
[----:B------:R-:W-:Y:S02]  /*1d60*/  USEL UR9, UR9, URZ, UP1 ;  /* 0x0000003f09097287 */ /* 0x000fe40008800000 */
[----:B------:R-:W-:Y:S01]  /*1d70*/  LOP3.LUT R5, R5, UR4, RZ, 0x3c, !PT ;  /* 0x0000000405057c12 */ /* 0x000fe2000f8e3cff */
[----:B------:R-:W-:Y:S09]  /*1d80*/  @P1 BRA `(.L_x_29) ;  /* 0xfffffffc00501947 */ /* 0x000ff2000383ffff */
.L_x_22:
[----:B-12---:R-:W1:Y:S01]  /*1d90*/  LDC R0, c[0x0][0x28c] ;  /* 0x0000a300ff007b82 */ /* 0x006e620000000800 */
[----:B------:R-:W-:-:S04]  /*1da0*/  IMAD.U32 R3, RZ, RZ, UR47 ;  /* 0x0000002fff037e24 */ /* 0x000fc8000f8e00ff */
[----:B------:R2:W-:Y:S01]  /*1db0*/  SYNCS.ARRIVE.TRANS64.A1T0 RZ, [R3+UR46], RZ ;  /* 0x000000ff03ff79a7 */ /* 0x0005e2000810002e */
[----:B-1----:R-:W-:-:S13]  /*1dc0*/  ISETP.GE.AND P1, PT, R0, 0x1, PT ;  /* 0x000000010000780c */ /* 0x002fda0003f26270 */
[----:B--2---:R-:W-:Y:S05]  /*1dd0*/  @!P1 BRA `(.L_x_30) ;  /* 0x0000000000389947 */ /* 0x004fea0003800000 */
[----:B------:R-:W-:Y:S05]  /*1de0*/  @!P0 BRA `(.L_x_31) ;  /* 0x0000000000048947 */ /* 0x000fea0003800000 */
[----:B------:R-:W-:Y:S01]  /*1df0*/  BPT.TRAP 0x1 ;  /* 0x000000040000795c */ /* 0x000fe20000300000 */
.L_x_31:
[----:B------:R-:W-:Y:S01]  /*1e00*/  UIADD3 UR6, UR38, UR42, URZ ;  /* 0x0000002a26067290 */ /* 0x000fe2000fffe03f */
[----:B------:R-:W-:-:S03]  /*1e10*/  ISETP.GT.U32.AND P0, PT, R23, 0x1, PT ;  /* 0x000000011700780c */ /* 0x000fc60003f04070 */
[----:B------:R-:W-:-:S04]  /*1e20*/  USHF.R.U32.HI UR4, URZ, 0x1, UR6 ;  /* 0x000000013f047899 */ /* 0x000fc80008011606 */
[----:B------:R-:W-:-:S04]  /*1e30*/  UIMAD.WIDE.U32 UR4, UR4, -0x6db6db6d, URZ ;  /* 0x92492493040478a5 */ /* 0x000fc8000f8e003f */
[----:B------:R-:W-:-:S04]  /*1e40*/  USHF.R.U32.HI UR4, URZ, 0x2, UR5 ;  /* 0x000000023f047899 */ /* 0x000fc80008011605 */
[----:B------:R-:W-:-:S04]  /*1e50*/  UIMAD UR6, UR4, -0xe, UR6 ;  /* 0xfffffff2040678a4 */ /* 0x000fc8000f8e0206 */
[----:B------:R-:W-:-:S04]  /*1e60*/  ULEA UR6, UR6, UR41, 0x3 ;  /* 0x0000002906067291 */ /* 0x000fc8000f8e183f */
[----:B------:R-:W-:-:S04]  /*1e70*/  UIADD3 UR6, UR6, 0x70, URZ ;  /* 0x0000007006067890 */ /* 0x000fc8000fffe03f */
[----:B------:R-:W-:-:S09]  /*1e80*/  UPRMT UR6, URZ, 0x654, UR6 ;  /* 0x000006543f067896 */ /* 0x000fd20008000006 */
[----:B------:R-:W-:Y:S01]  /*1e90*/  SYNCS.ARRIVE.TRANS64.RED.A1T0 RZ, [UR6], RZ ;  /* 0x000000ffffff79a7 */ /* 0x000fe20008100406 */
[----:B------:R-:W-:Y:S05]  /*1ea0*/  @P0 BRA `(.L_x_30) ;  /* 0x0000000000040947 */ /* 0x000fea0003800000 */
[----:B------:R-:W-:Y:S01]  /*1eb0*/  BPT.TRAP 0x1 ;  /* 0x000000040000795c */ /* 0x000fe20000300000 */
.L_x_30:
[----:B------:R-:W-:Y:S01]  /*1ec0*/  SHF.L.U32 R0, R134, 0x1f, RZ ;  /* 0x0000001f86007819 */ /* 0x000fe200000006ff */
[----:B------:R-:W-:Y:S01]  /*1ed0*/  UIADD3 UR38, UR38, UR45, URZ ;  /* 0x0000002d26267290 */ /* 0x000fe2000fffe03f */
[----:B------:R-:W-:Y:S01]  /*1ee0*/  SHF.R.S32.HI R15, RZ, 0x1f, R19 ;  /* 0x0000001fff0f7819 */ /* 0x000fe20000011413 */
[----:B------:R-:W-:Y:S01]  /*1ef0*/  UISETP.GE.U32.AND UP1, UPT, UR45, 0xe, UPT ;  /* 0x0000000e2d00788c */ /* 0x000fe2000bf26070 */
[----:B------:R-:W1:Y:S01]  /*1f00*/  SYNCS.PHASECHK.TRANS64.TRYWAIT P0, [UR43+0x8], R0 ;  /* 0x00000800ff0075a7 */ /* 0x000e62000800016b */
[----:B------:R-:W-:Y:S02]  /*1f10*/  UISETP.GT.U32.AND UP0, UPT, UR38, 0xd, UPT ;  /* 0x0000000d2600788c */ /* 0x000fe4000bf04070 */
[----:B------:R-:W-:Y:S02]  /*1f20*/  USHF.R.U32.HI UR4, URZ, 0x1, UR38 ;  /* 0x000000013f047899 */ /* 0x000fe40008011626 */
[----:B------:R-:W-:Y:S02]  /*1f30*/  UISETP.LT.U32.AND UP0, UPT, UR45, 0xe, UP0 ;  /* 0x0000000e2d00788c */ /* 0x000fe40008701070 */
[----:B------:R-:W-:-:S02]  /*1f40*/  UIMAD.WIDE.U32 UR4, UR4, -0x6db6db6d, URZ ;  /* 0x92492493040478a5 */ /* 0x000fc4000f8e003f */
[----:B------:R-:W-:Y:S02]  /*1f50*/  USEL UR6, URZ, 0x1, !UP0 ;  /* 0x000000013f067887 */ /* 0x000fe4000c000000 */
[----:B------:R-:W-:Y:S02]  /*1f60*/  USHF.R.U32.HI UR4, URZ, 0x2, UR5 ;  /* 0x000000023f047899 */ /* 0x000fe40008011605 */
[----:B------:R-:W-:Y:S02]  /*1f70*/  ULOP3.LUT UR39, UR39, UR6, URZ, 0x3c, !UPT ;  /* 0x0000000627277292 */ /* 0x000fe4000f8e3c3f */
[----:B------:R-:W-:Y:S02]  /*1f80*/  UIMAD UR38, UR4, -0xe, UR38 ;  /* 0xfffffff2042678a4 */ /* 0x000fe4000f8e0226 */
[----:B------:R-:W-:Y:S01]  /*1f90*/  @UP1 ULOP3.LUT UR39, UR39, 0x1, UR4, 0x78, !UPT ;  /* 0x0000000127271892 */ /* 0x000fe2000f8e7804 */
[----:B-1----:R-:W-:Y:S11]  /*1fa0*/  @!P0 BRA `(.L_x_32) ;  /* 0x0000007800d08947 */ /* 0x002ff60003800000 */
.L_x_260:
[----:B------:R-:W-:Y:S01]  /*1fb0*/  IMAD.SHL.U32 R7, R22, 0x40, RZ ;  /* 0x0000004016077824 */ /* 0x000fe200078e00ff */
[----:B------:R-:W-:Y:S01]  /*1fc0*/  ULDC UR6, c[0x0][0x284] ;  /* 0x0000a10000067ab9 */ /* 0x000fe20000000800 */
[----:B------:R-:W-:Y:S01]  /*1fd0*/  IMAD R8, R18, 0xc0, RZ ;  /* 0x000000c012087824 */ /* 0x000fe200078e02ff */
[----:B------:R-:W-:Y:S01]  /*1fe0*/  ULDC.64 UR4, c[0x0][0x5d0] ;  /* 0x0001740000047ab9 */ /* 0x000fe20000000a00 */
[----:B------:R-:W-:Y:S01]  /*1ff0*/  IMAD.WIDE R136, R22, 0x40, R122 ;  /* 0x0000004016887825 */ /* 0x000fe200078e027a */
[----:B------:R-:W-:Y:S01]  /*2000*/  ISETP.GE.AND P0, PT, R7, UR6, PT ;  /* 0x0000000607007c0c */ /* 0x000fe2000bf06270 */
[----:B------:R-:W-:Y:S01]  /*2010*/  ULDC UR6, c[0x0][0x288] ;  /* 0x0000a20000067ab9 */ /* 0x000fe20000000800 */
[----:B------:R-:W-:Y:S01]  /*2020*/  SHF.R.S32.HI R9, RZ, 0x1f, R8 ;  /* 0x0000001fff097819 */ /* 0x000fe20000011408 */
[----:B-1----:R-:W-:Y:S01]  /*2030*/  IMAD R0, R15, UR4, RZ ;  /* 0x000000040f007c24 */ /* 0x002fe2000f8e02ff */
[----:B------:R-:W-:Y:S01]  /*2040*/  ISETP.GE.OR P0, PT, R8, UR6, P0 ;  /* 0x0000000608007c0c */ /* 0x000fe20008706670 */
[----:B------:R-:W-:-:S04]  /*2050*/  IMAD.WIDE.U32 R4, R19, UR4, R124 ;  /* 0x0000000413047c25 */ /* 0x000fc8000f8e007c */
[----:B------:R-:W-:Y:S01]  /*2060*/  IMAD R3, R19, UR5, R0 ;  /* 0x0000000513037c24 */ /* 0x000fe2000f8e0200 */
[----:B------:R-:W-:Y:S01]  /*2070*/  IADD3 R4, P1, R8, R4, RZ ;  /* 0x0000000408047210 */ /* 0x000fe20007f3e0ff */
[----:B------:R-:W-:Y:S02]  /*2080*/  ULDC.64 UR4, c[0x0][0x5c8] ;  /* 0x0001720000047ab9 */ /* 0x000fe40000000a00 */
[----:B0-----:R-:W-:Y:S01]  /*2090*/  IMAD R11, R137, UR4, RZ ;  /* 0x00000004890b7c24 */ /* 0x001fe2000f8e02ff */
[----:B------:R-:W-:-:S03]  /*20a0*/  IADD3.X R5, R9, R5, R3, P1, !PT ;  /* 0x0000000509057210 */ /* 0x000fc60000ffe403 */
[C---:B------:R-:W-:Y:S02]  /*20b0*/  IMAD R11, R136.reuse, UR5, R11 ;  /* 0x00000005880b7c24 */ /* 0x040fe4000f8e020b */
[----:B------:R-:W-:Y:S01]  /*20c0*/  IMAD.WIDE.U32 R138, R136, UR4, R4 ;  /* 0x00000004888a7c25 */ /* 0x000fe2000f8e0004 */
[----:B------:R-:W-:Y:S06]  /*20d0*/  @P0 BRA `(.L_x_33) ;  /* 0x0000005c00580947 */ /* 0x000fec0003800000 */
[----:B-----5:R-:W-:Y:S01]  /*20e0*/  FSETP.NEU.AND P0, PT, R121, RZ, PT ;  /* 0x000000ff7900720b */ /* 0x020fe20003f0d000 */
[----:B------:R-:W-:Y:S01]  /*20f0*/  IMAD.IADD R3, R129, 0x1, -R8 ;  /* 0x0000000181037824 */ /* 0x000fe200078e0a08 */
[----:B------:R-:W-:Y:S01]  /*2100*/  BSSY B0, `(.L_x_33) ;  /* 0x00005d3000007945 */ /* 0x000fe20003800000 */
[----:B------:R-:W-:Y:S02]  /*2110*/  IMAD.IADD R0, R132, 0x1, -R7 ;  /* 0x0000000184007824 */ /* 0x000fe400078e0a07 */
[----:B------:R-:W-:Y:S01]  /*2120*/  IMAD.IADD R143, R139, 0x1, R11 ;  /* 0x000000018b8f7824 */ /* 0x000fe200078e020b */
[----:B------:R-:W-:-:S04]  /*2130*/  ISETP.GT.AND P2, PT, R3, RZ, PT ;  /* 0x000000ff0300720c */ /* 0x000fc80003f44270 */
[----:B------:R-:W-:-:S03]  /*2140*/  ISETP.GT.AND P1, PT, R0, RZ, P2 ;  /* 0x000000ff0000720c */ /* 0x000fc60001724270 */
[----:B------:R-:W-:Y:S10]  /*2150*/  @!P0 BRA `(.L_x_34) ;  /* 0x00000040005c8947 */ /* 0x000ff40003800000 */
[----:B------:R-:W0:Y:S01]  /*2160*/  LDC.64 R10, c[0x0][0x5b8] ;  /* 0x00016e00ff0a7b82 */ /* 0x000e220000000a00 */
[----:B------:R-:W-:-:S07]  /*2170*/  ULDC.64 UR4, c[0x0][0x5c0] ;  /* 0x0001700000047ab9 */ /* 0x000fce0000000a00 */
[----:B------:R-:W1:Y:S08]  /*2180*/  LDC.64 R140, c[0x0][0x5b0] ;  /* 0x00016c00ff8c7b82 */ /* 0x000e700000000a00 */
[----:B------:R-:W2:Y:S01]  /*2190*/  LDC.64 R12, c[0x0][0x5a8] ;  /* 0x00016a00ff0c7b82 */ /* 0x000ea20000000a00 */
[-C--:B0-----:R-:W-:Y:S02]  /*21a0*/  IMAD R6, R15, R10.reuse, RZ ;  /* 0x0000000a0f067224 */ /* 0x081fe400078e02ff */
[----:B------:R-:W-:-:S04]  /*21b0*/  IMAD.WIDE.U32 R4, R19, R10, R124 ;  /* 0x0000000a13047225 */ /* 0x000fc800078e007c */
[----:B------:R-:W-:Y:S01]  /*21c0*/  IMAD R135, R19, R11, R6 ;  /* 0x0000000b13877224 */ /* 0x000fe200078e0206 */
[----:B------:R-:W-:Y:S01]  /*21d0*/  IADD3 R14, P0, R8, R4, RZ ;  /* 0x00000004080e7210 */ /* 0x000fe20007f1e0ff */
[----:B-1----:R-:W-:-:S03]  /*21e0*/  IMAD R4, R137, R140, RZ ;  /* 0x0000008c89047224 */ /* 0x002fc600078e02ff */
[----:B------:R-:W-:Y:S01]  /*21f0*/  IADD3.X R15, R9, R5, R135, P0, !PT ;  /* 0x00000005090f7210 */ /* 0x000fe200007fe487 */
[C---:B------:R-:W-:Y:S02]  /*2200*/  IMAD R139, R136.reuse, R141, R4 ;  /* 0x0000008d888b7224 */ /* 0x040fe400078e0204 */
[----:B------:R-:W-:-:S04]  /*2210*/  IMAD.WIDE.U32 R4, R136, R140, R14 ;  /* 0x0000008c88047225 */ /* 0x000fc800078e000e */
[----:B------:R-:W-:Y:S01]  /*2220*/  IMAD.IADD R5, R5, 0x1, R139 ;  /* 0x0000000105057824 */ /* 0x000fe200078e028b */
[----:B--2---:R-:W-:-:S04]  /*2230*/  LEA R6, P0, R4, R12, 0x1 ;  /* 0x0000000c04067211 */ /* 0x004fc800078008ff */
[----:B------:R-:W-:-:S05]  /*2240*/  LEA.HI.X R7, R4, R13, R5, 0x1, P0 ;  /* 0x0000000d04077211 */ /* 0x000fca00000f0c05 */
[----:B------:R0:W2:Y:S01]  /*2250*/  @P1 LDG.E.LTC128B.U16 R11, desc[UR36][R6.64] ;  /* 0x00000024060b1981 */ /* 0x0000a2000c1e1520 */
[----:B------:R-:W-:Y:S01]  /*2260*/  IMAD.WIDE.U32 R4, R136, R140, R8 ;  /* 0x0000008c88047225 */ /* 0x000fe200078e0008 */
[----:B------:R-:W-:Y:S02]  /*2270*/  BSSY B1, `(.L_x_35) ;  /* 0x0000014000017945 */ /* 0x000fe40003800000 */
[----:B------:R-:W-:-:S04]  /*2280*/  IADD3 R20, P0, R124, R4, RZ ;  /* 0x000000047c147210 */ /* 0x000fc80007f1e0ff */
[----:B------:R-:W-:-:S03]  /*2290*/  IADD3.X R21, R125, R139, R5, P0, !PT ;  /* 0x0000008b7d157210 */ /* 0x000fc600007fe405 */
[----:B------:R-:W-:-:S04]  /*22a0*/  IMAD.WIDE.U32 R20, R19, R10, R20 ;  /* 0x0000000a13147225 */ /* 0x000fc800078e0014 */
[----:B0-----:R-:W-:Y:S01]  /*22b0*/  IMAD.IADD R7, R135, 0x1, R21 ;  /* 0x0000000187077824 */ /* 0x001fe200078e0215 */
[----:B------:R-:W-:Y:S02]  /*22c0*/  LEA R6, P4, R20, R12, 0x1 ;  /* 0x0000000c14067211 */ /* 0x000fe400078808ff */
[----:B------:R-:W-:Y:S02]  /*22d0*/  SHF.L.U64.HI R21, R140, 0x3, R141 ;  /* 0x000000038c157819 */ /* 0x000fe4000001028d */
[----:B------:R-:W-:Y:S01]  /*22e0*/  LEA.HI.X R7, R20, R13, R7, 0x1, P4 ;  /* 0x0000000d14077211 */ /* 0x000fe200020f0c07 */
[----:B------:R-:W-:Y:S02]  /*22f0*/  IMAD.SHL.U32 R20, R140, 0x8, RZ ;  /* 0x000000088c147824 */ /* 0x000fe400078e00ff */
[----:B--2---:R-:W-:-:S04]  /*2300*/  IMAD.U32 R4, R11, 0x10000, RZ ;  /* 0x000100000b047824 */ /* 0x004fc800078e00ff */
[----:B------:R-:W-:Y:S01]  /*2310*/  FMUL R5, R4, R121 ;  /* 0x0000007904057220 */ /* 0x000fe20000400000 */
[----:B------:R-:W-:-:S03]  /*2320*/  LEA R4, P0, R138, UR4, 0x1 ;  /* 0x000000048a047c11 */ /* 0x000fc6000f8008ff */
[----:B------:R-:W-:Y:S01]  /*2330*/  FFMA R24, R24, R120, R5 ;  /* 0x0000007818187223 */ /* 0x000fe20000000005 */
[----:B------:R-:W-:Y:S02]  /*2340*/  LEA.HI.X R5, R138, UR5, R143, 0x1, P0 ;  /* 0x000000058a057c11 */ /* 0x000fe400080f0c8f */
[----:B------:R-:W-:Y:S02]  /*2350*/  ISETP.GT.AND P0, PT, R3, 0x1, PT ;  /* 0x000000010300780c */ /* 0x000fe40003f04270 */
[----:B------:R-:W-:Y:S02]  /*2360*/  F2FP.BF16.F32.PACK_AB R24, RZ, R24 ;  /* 0x00000018ff18723e */ /* 0x000fe400000010ff */
[----:B------:R-:W-:-:S03]  /*2370*/  ISETP.GT.AND P3, PT, R0, RZ, P0 ;  /* 0x000000ff0000720c */ /* 0x000fc60000764270 */
[----:B------:R0:W-:Y:S10]  /*2380*/  @P1 STG.E.U16 desc[UR36][R4.64], R24 ;  /* 0x0000001804001986 */ /* 0x0001f4000c101524 */
[----:B------:R-:W-:Y:S05]  /*2390*/  @!P3 BRA `(.L_x_36) ;  /* 0x000000000004b947 */ /* 0x000fea0003800000 */
[----:B------:R1:W5:Y:S02]  /*23a0*/  LDG.E.LTC128B.U16 R11, desc[UR36][R6.64+0x2] ;  /* 0x00000224060b7981 */ /* 0x000364000c1e1520 */
.L_x_36:
[----:B------:R-:W-:Y:S05]  /*23b0*/  BSYNC B1 ;  /* 0x0000000000017941 */ /* 0x000fea0003800000 */
.L_x_35:
[----:B-----5:R-:W-:Y:S01]  /*23c0*/  IMAD.U32 R18, R11, 0x10000, RZ ;  /* 0x000100000b127824 */ /* 0x020fe200078e00ff */
[----:B------:R-:W-:Y:S01]  /*23d0*/  ISETP.GT.AND P2, PT, R0, 0x8, P2 ;  /* 0x000000080000780c */ /* 0x000fe20001744270 */
[----:B------:R-:W-:-:S04]  /*23e0*/  IMAD.WIDE.U32 R20, R136, R140, R20 ;  /* 0x0000008c88147225 */ /* 0x000fc800078e0014 */
[----:B------:R-:W-:Y:S01]  /*23f0*/  FMUL R18, R18, R121 ;  /* 0x0000007912127220 */ /* 0x000fe20000400000 */
[----:B------:R-:W-:Y:S01]  /*2400*/  IMAD.IADD R139, R139, 0x1, R21 ;  /* 0x000000018b8b7824 */ /* 0x000fe200078e0215 */
[----:B------:R-:W-:Y:S02]  /*2410*/  IADD3 R21, P1, R14, R20, RZ ;  /* 0x000000140e157210 */ /* 0x000fe40007f3e0ff */
[----:B------:R-:W-:-:S03]  /*2420*/  FFMA R18, R25, R120, R18 ;  /* 0x0000007819127223 */ /* 0x000fc60000000012 */
[----:B------:R-:W-:Y:S01]  /*2430*/  IMAD.X R22, R139, 0x1, R15, P1 ;  /* 0x000000018b167824 */ /* 0x000fe200008e060f */
[C---:B------:R-:W-:Y:S02]  /*2440*/  LEA R14, P1, R21.reuse, R12, 0x1 ;  /* 0x0000000c150e7211 */ /* 0x040fe400078208ff */
[----:B------:R-:W-:Y:S02]  /*2450*/  F2FP.BF16.F32.PACK_AB R18, RZ, R18 ;  /* 0x00000012ff12723e */ /* 0x000fe400000010ff */
[--C-:B------:R-:W-:Y:S02]  /*2460*/  LEA.HI.X R15, R21, R13, R22.reuse, 0x1, P1 ;  /* 0x0000000d150f7211 */ /* 0x100fe400008f0c16 */
[----:B------:R-:W-:Y:S02]  /*2470*/  PRMT R22, R18, 0x7610, R22 ;  /* 0x0000761012167816 */ /* 0x000fe40000000016 */
[----:B------:R-:W-:-:S03]  /*2480*/  PRMT R21, R11, 0x7610, R21 ;  /* 0x000076100b157816 */ /* 0x000fc60000000015 */
[----:B------:R2:W-:Y:S04]  /*2490*/  @P3 STG.E.U16 desc[UR36][R4.64+0x2], R22 ;  /* 0x0000021604003986 */ /* 0x0005e8000c101524 */
[----:B------:R-:W3:Y:S01]  /*24a0*/  @P2 LDG.E.LTC128B.U16 R21, desc[UR36][R14.64] ;  /* 0x000000240e152981 */ /* 0x000ee2000c1e1520 */
[----:B------:R-:W-:Y:S01]  /*24b0*/  IADD3 R8, P1, P3, R124, R20, R8 ;  /* 0x000000147c087210 */ /* 0x000fe20007b3e008 */
[----:B------:R-:W-:Y:S01]  /*24c0*/  BSSY B1, `(.L_x_37) ;  /* 0x0000011000017945 */ /* 0x000fe20003800000 */
[----:B------:R-:W-:Y:S02]  /*24d0*/  SHF.L.U64.HI R25, R128, 0x1, R127 ;  /* 0x0000000180197819 */ /* 0x000fe4000001027f */
[----:B------:R-:W-:Y:S02]  /*24e0*/  IADD3.X R9, R125, R139, R9, P1, P3 ;  /* 0x0000008b7d097210 */ /* 0x000fe40000fe6409 */
[----:B------:R-:W-:Y:S01]  /*24f0*/  ISETP.GT.AND P0, PT, R0, 0x8, P0 ;  /* 0x000000080000780c */ /* 0x000fe20000704270 */
[----:B---3--:R-:W-:-:S04]  /*2500*/  IMAD.U32 R18, R21, 0x10000, RZ ;  /* 0x0001000015127824 */ /* 0x008fc800078e00ff */
[----:B------:R-:W-:Y:S01]  /*2510*/  FMUL R11, R18, R121 ;  /* 0x00000079120b7220 */ /* 0x000fe20000400000 */
[----:B------:R-:W-:Y:S01]  /*2520*/  IMAD.WIDE.U32 R18, R19, R10, R8 ;  /* 0x0000000a13127225 */ /* 0x000fe200078e0008 */
[----:B------:R-:W-:-:S03]  /*2530*/  LEA R10, P1, R128, R4, 0x1 ;  /* 0x00000004800a7211 */ /* 0x000fc600078208ff */
[----:B------:R-:W-:Y:S01]  /*2540*/  FFMA R11, R26, R120, R11 ;  /* 0x000000781a0b7223 */ /* 0x000fe2000000000b */
[----:B------:R-:W-:Y:S01]  /*2550*/  IMAD.IADD R9, R135, 0x1, R19 ;  /* 0x0000000187097824 */ /* 0x000fe200078e0213 */
[----:B------:R-:W-:-:S03]  /*2560*/  LEA R8, P3, R18, R12, 0x1 ;  /* 0x0000000c12087211 */ /* 0x000fc600078608ff */
[----:B------:R-:W-:Y:S01]  /*2570*/  F2FP.BF16.F32.PACK_AB R12, RZ, R11 ;  /* 0x0000000bff0c723e */ /* 0x000fe200000010ff */
[----:B------:R-:W-:Y:S01]  /*2580*/  IMAD.X R11, R25, 0x1, R5, P1 ;  /* 0x00000001190b7824 */ /* 0x000fe200008e0605 */
[----:B------:R-:W-:-:S04]  /*2590*/  LEA.HI.X R9, R18, R13, R9, 0x1, P3 ;  /* 0x0000000d12097211 */ /* 0x000fc800018f0c09 */
[----:B------:R2:W-:Y:S01]  /*25a0*/  @P2 STG.E.U16 desc[UR36][R10.64], R12 ;  /* 0x0000000c0a002986 */ /* 0x0005e2000c101524 */
[----:B------:R-:W-:Y:S05]  /*25b0*/  @!P0 BRA `(.L_x_38) ;  /* 0x0000000000048947 */ /* 0x000fea0003800000 */
[----:B------:R3:W5:Y:S02]  /*25c0*/  LDG.E.LTC128B.U16 R21, desc[UR36][R8.64+0x2] ;  /* 0x0000022408157981 */ /* 0x000764000c1e1520 */
.L_x_38:
[----:B------:R-:W-:Y:S05]  /*25d0*/  BSYNC B1 ;  /* 0x0000000000017941 */ /* 0x000fea0003800000 */
.L_x_37:
[----:B--2--5:R-:W-:Y:S01]  /*25e0*/  IMAD.U32 R12, R21, 0x10000, RZ ;  /* 0x00010000150c7824 */ /* 0x024fe200078e00ff */
[----:B------:R-:W-:Y:S01]  /*25f0*/  ISETP.GT.AND P1, PT, R3, 0x8, PT ;  /* 0x000000080300780c */ /* 0x000fe20003f24270 */
[----:B------:R-:W-:Y:S02]  /*2600*/  BSSY B1, `(.L_x_39) ;  /* 0x0000008000017945 */ /* 0x000fe40003800000 */
[----:B------:R-:W-:Y:S01]  /*2610*/  FMUL R12, R12, R121 ;  /* 0x000000790c0c7220 */ /* 0x000fe20000400000 */
[----:B------:R-:W-:-:S03]  /*2620*/  ISETP.GT.AND P2, PT, R0, RZ, P1 ;  /* 0x000000ff0000720c */ /* 0x000fc60000f44270 */
[----:B------:R-:W-:-:S05]  /*2630*/  FFMA R12, R27, R120, R12 ;  /* 0x000000781b0c7223 */ /* 0x000fca000000000c */
[----:B------:R-:W-:-:S05]  /*2640*/  F2FP.BF16.F32.PACK_AB R12, RZ, R12 ;  /* 0x0000000cff0c723e */ /* 0x000fca00000010ff */
[----:B------:R2:W-:Y:S01]  /*2650*/  @P0 STG.E.U16 desc[UR36][R10.64+0x2], R12 ;  /* 0x0000020c0a000986 */ /* 0x0005e2000c101524 */
[----:B------:R-:W-:Y:S05]  /*2660*/  @!P2 BRA `(.L_x_40) ;  /* 0x000000000004a947 */ /* 0x000fea0003800000 */
[----:B------:R4:W5:Y:S02]  /*2670*/  LDG.E.LTC128B.U16 R21, desc[UR36][R6.64+0x10] ;  /* 0x0000102406157981 */ /* 0x000964000c1e1520 */
.L_x_40:
[----:B------:R-:W-:Y:S05]  /*2680*/  BSYNC B1 ;  /* 0x0000000000017941 */ /* 0x000fea0003800000 */
.L_x_39:
        /* <DEDUP_REMOVED lines=10> */
.L_x_42:
[----:B------:R-:W-:Y:S05]  /*2730*/  BSYNC B1 ;  /* 0x0000000000017941 */ /* 0x000fea0003800000 */
.L_x_41:
[----:B-----5:R-:W-:Y:S01]  /*2740*/  IMAD.U32 R12, R21, 0x10000, RZ ;  /* 0x00010000150c7824 */ /* 0x020fe200078e00ff */
[----:B------:R-:W-:Y:S01]  /*2750*/  ISETP.GT.AND P1, PT, R0, 0x8, P1 ;  /* 0x000000080000780c */ /* 0x000fe20000f24270 */
[----:B------:R-:W-:Y:S02]  /*2760*/  BSSY B1, `(.L_x_43) ;  /* 0x0000007000017945 */ /* 0x000fe40003800000 */
[----:B------:R-:W-:-:S04]  /*2770*/  FMUL R12, R12, R121 ;  /* 0x000000790c0c7220 */ /* 0x000fc80000400000 */
[----:B------:R-:W-:-:S05]  /*2780*/  FFMA R12, R29, R120, R12 ;  /* 0x000000781d0c7223 */ /* 0x000fca000000000c */
[----:B------:R-:W-:-:S05]  /*2790*/  F2FP.BF16.F32.PACK_AB R12, RZ, R12 ;  /* 0x0000000cff0c723e */ /* 0x000fca00000010ff */
[----:B------:R0:W-:Y:S01]  /*27a0*/  @P3 STG.E.U16 desc[UR36][R4.64+0x12], R12 ;  /* 0x0000120c04003986 */ /* 0x0001e2000c101524 */
[----:B------:R-:W-:Y:S05]  /*27b0*/  @!P1 BRA `(.L_x_44) ;  /* 0x0000000000049947 */ /* 0x000fea0003800000 */
[----:B------:R0:W5:Y:S02]  /*27c0*/  LDG.E.LTC128B.U16 R21, desc[UR36][R8.64+0x10] ;  /* 0x0000102408157981 */ /* 0x000164000c1e1520 */
.L_x_44:
[----:B------:R-:W-:Y:S05]  /*27d0*/  BSYNC B1 ;  /* 0x0000000000017941 */ /* 0x000fea0003800000 */
.L_x_43:
[----:B0----5:R-:W-:Y:S01]  /*27e0*/  IMAD.U32 R12, R21, 0x10000, RZ ;  /* 0x00010000150c7824 */ /* 0x021fe200078e00ff */
[----:B------:R-:W-:Y:S01]  /*27f0*/  ISETP.GT.AND P0, PT, R0, 0x8, P0 ;  /* 0x000000080000780c */ /* 0x000fe20000704270 */
[----:B------:R-:W-:Y:S02]  /*2800*/  BSSY B1, `(.L_x_45) ;  /* 0x0000007000017945 */ /* 0x000fe40003800000 */
[----:B--2---:R-:W-:-:S04]  /*2810*/  FMUL R13, R12, R121 ;  /* 0x000000790c0d7220 */ /* 0x004fc80000400000 */
[----:B------:R-:W-:-:S05]  /*2820*/  FFMA R13, R30, R120, R13 ;  /* 0x000000781e0d7223 */ /* 0x000fca000000000d */
[----:B------:R-:W-:-:S05]  /*2830*/  F2FP.BF16.F32.PACK_AB R13, RZ, R13 ;  /* 0x0000000dff0d723e */ /* 0x000fca00000010ff */
[----:B------:R0:W-:Y:S01]  /*2840*/  @P1 STG.E.U16 desc[UR36][R10.64+0x10], R13 ;  /* 0x0000100d0a001986 */ /* 0x0001e2000c101524 */
[----:B------:R-:W-:Y:S05]  /*2850*/  @!P0 BRA `(.L_x_46) ;  /* 0x0000000000048947 */ /* 0x000fea0003800000 */
[----:B------:R2:W5:Y:S02]  /*2860*/  LDG.E.LTC128B.U16 R21, desc[UR36][R8.64+0x12] ;  /* 0x0000122408157981 */ /* 0x000564000c1e1520 */
.L_x_46:
[----:B------:R-:W-:Y:S05]  /*2870*/  BSYNC B1 ;  /* 0x0000000000017941 */ /* 0x000fea0003800000 */
.L_x_45:
[----:B-----5:R-:W-:Y:S01]  /*2880*/  IMAD.U32 R12, R21, 0x10000, RZ ;  /* 0x00010000150c7824 */ /* 0x020fe200078e00ff */
        /* <DEDUP_REMOVED lines=9> */
.L_x_48:
[----:B------:R-:W-:Y:S05]  /*2920*/  BSYNC B1 ;  /* 0x0000000000017941 */ /* 0x000fea0003800000 */
.L_x_47:
[----:B0----5:R-:W-:Y:S01]  /*2930*/  IMAD.U32 R12, R21, 0x10000, RZ ;  /* 0x00010000150c7824 */ /* 0x021fe200078e00ff */
        /* <DEDUP_REMOVED lines=9> */
.L_x_50:
[----:B------:R-:W-:Y:S05]  /*29d0*/  BSYNC B1 ;  /* 0x0000000000017941 */ /* 0x000fea0003800000 */
.L_x_49:
        /* <DEDUP_REMOVED lines=9> */
.L_x_52:
[----:B------:R-:W-:Y:S05]  /*2a70*/  BSYNC B1 ;  /* 0x0000000000017941 */ /* 0x000fea0003800000 */
.L_x_51:
[----:B0----5:R-:W-:Y:S01]  /*2a80*/  IMAD.U32 R12, R21, 0x10000, RZ ;  /* 0x00010000150c7824 */ /* 0x021fe200078e00ff */
        /* <DEDUP_REMOVED lines=8> */
.L_x_54:
[----:B------:R-:W-:Y:S05]  /*2b10*/  BSYNC B1 ;  /* 0x0000000000017941 */ /* 0x000fea0003800000 */
.L_x_53:
        /* <DEDUP_REMOVED lines=10> */
.L_x_56:
[----:B------:R-:W-:Y:S05]  /*2bc0*/  BSYNC B1 ;  /* 0x0000000000017941 */ /* 0x000fea0003800000 */
.L_x_55:
        /* <DEDUP_REMOVED lines=10> */
.L_x_58:
[----:B------:R-:W-:Y:S05]  /*2c70*/  BSYNC B1 ;  /* 0x0000000000017941 */ /* 0x000fea0003800000 */
.L_x_57:
        /* <DEDUP_REMOVED lines=9> */
.L_x_60:
[----:B------:R-:W-:Y:S05]  /*2d10*/  BSYNC B1 ;  /* 0x0000000000017941 */ /* 0x000fea0003800000 */
.L_x_59:
        /* <DEDUP_REMOVED lines=9> */
.L_x_62:
[----:B------:R-:W-:Y:S05]  /*2db0*/  BSYNC B1 ;  /* 0x0000000000017941 */ /* 0x000fea0003800000 */
.L_x_61:
        /* <DEDUP_REMOVED lines=10> */
.L_x_64:
[----:B------:R-:W-:Y:S05]  /*2e60*/  BSYNC B1 ;  /* 0x0000000000017941 */ /* 0x000fea0003800000 */
.L_x_63:
        /* <DEDUP_REMOVED lines=10> */
.L_x_66:
[----:B------:R-:W-:Y:S05]  /*2f10*/  BSYNC B1 ;  /* 0x0000000000017941 */ /* 0x000fea0003800000 */
.L_x_65:
        /* <DEDUP_REMOVED lines=9> */
.L_x_68:
[----:B------:R-:W-:Y:S05]  /*2fb0*/  BSYNC B1 ;  /* 0x0000000000017941 */ /* 0x000fea0003800000 */
.L_x_67:
        /* <DEDUP_REMOVED lines=9> */
.L_x_70:
[----:B------:R-:W-:Y:S05]  /*3050*/  BSYNC B1 ;  /* 0x0000000000017941 */ /* 0x000fea0003800000 */
.L_x_69:
        /* <DEDUP_REMOVED lines=10> */
.L_x_72:
[----:B------:R-:W-:Y:S05]  /*3100*/  BSYNC B1 ;  /* 0x0000000000017941 */ /* 0x000fea0003800000 */
.L_x_71:
        /* <DEDUP_REMOVED lines=10> */
.L_x_74:
[----:B------:R-:W-:Y:S05]  /*31b0*/  BSYNC B1 ;  /* 0x0000000000017941 */ /* 0x000fea0003800000 */
.L_x_73:
        /* <DEDUP_REMOVED lines=9> */
.L_x_76:
[----:B------:R-:W-:Y:S05]  /*3250*/  BSYNC B1 ;  /* 0x0000000000017941 */ /* 0x000fea0003800000 */
.L_x_75:
        /* <DEDUP_REMOVED lines=9> */
.L_x_78:
[----:B------:R-:W-:Y:S05]  /*32f0*/  BSYNC B1 ;  /* 0x0000000000017941 */ /* 0x000fea0003800000 */
.L_x_77:
        /* <DEDUP_REMOVED lines=10> */
.L_x_80:
[----:B------:R-:W-:Y:S05]  /*33a0*/  BSYNC B1 ;  /* 0x0000000000017941 */ /* 0x000fea0003800000 */
.L_x_79:
        /* <DEDUP_REMOVED lines=10> */
.L_x_82:
[----:B------:R-:W-:Y:S05]  /*3450*/  BSYNC B1 ;  /* 0x0000000000017941 */ /* 0x000fea0003800000 */
.L_x_81:
        /* <DEDUP_REMOVED lines=9> */
.L_x_84:
[----:B------:R-:W-:Y:S05]  /*34f0*/  BSYNC B1 ;  /* 0x0000000000017941 */ /* 0x000fea0003800000 */
.L_x_83:
        /* <DEDUP_REMOVED lines=9> */
.L_x_86:
[----:B------:R-:W-:Y:S05]  /*3590*/  BSYNC B1 ;  /* 0x0000000000017941 */ /* 0x000fea0003800000 */
.L_x_85:
        /* <DEDUP_REMOVED lines=10> */
.L_x_88:
[----:B------:R-:W-:Y:S05]  /*3640*/  BSYNC B1 ;  /* 0x0000000000017941 */ /* 0x000fea0003800000 */
.L_x_87:
        /* <DEDUP_REMOVED lines=10> */
.L_x_90:
[----:B------:R-:W-:Y:S05]  /*36f0*/  BSYNC B1 ;  /* 0x0000000000017941 */ /* 0x000fea0003800000 */
.L_x_89:
        /* <DEDUP_REMOVED lines=9> */
.L_x_92:
[----:B------:R-:W-:Y:S05]  /*3790*/  BSYNC B1 ;  /* 0x0000000000017941 */ /* 0x000fea0003800000 */
.L_x_91:
        /* <DEDUP_REMOVED lines=9> */
.L_x_94:
[----:B------:R-:W-:Y:S05]  /*3830*/  BSYNC B1 ;  /* 0x0000000000017941 */ /* 0x000fea0003800000 */
.L_x_93:
        /* <DEDUP_REMOVED lines=10> */
.L_x_96:
[----:B------:R-:W-:Y:S05]  /*38e0*/  BSYNC B1 ;  /* 0x0000000000017941 */ /* 0x000fea0003800000 */
.L_x_95:
        /* <DEDUP_REMOVED lines=10> */
.L_x_98:
[----:B------:R-:W-:Y:S05]  /*3990*/  BSYNC B1 ;  /* 0x0000000000017941 */ /* 0x000fea0003800000 */
.L_x_97:
        /* <DEDUP_REMOVED lines=9> */
.L_x_100:
[----:B------:R-:W-:Y:S05]  /*3a30*/  BSYNC B1 ;  /* 0x0000000000017941 */ /* 0x000fea0003800000 */
.L_x_99:
        /* <DEDUP_REMOVED lines=9> */
.L_x_102:
[----:B------:R-:W-:Y:S05]  /*3ad0*/  BSYNC B1 ;  /* 0x0000000000017941 */ /* 0x000fea0003800000 */
.L_x_101:
        /* <DEDUP_REMOVED lines=10> */
.L_x_104:
[----:B------:R-:W-:Y:S05]  /*3b80*/  BSYNC B1 ;  /* 0x0000000000017941 */ /* 0x000fea0003800000 */
.L_x_103:
        /* <DEDUP_REMOVED lines=10> */
.L_x_106:
[----:B------:R-:W-:Y:S05]  /*3c30*/  BSYNC B1 ;  /* 0x0000000000017941 */ /* 0x000fea0003800000 */
.L_x_105:
        /* <DEDUP_REMOVED lines=9> */
.L_x_108:
[----:B------:R-:W-:Y:S05]  /*3cd0*/  BSYNC B1 ;  /* 0x0000000000017941 */ /* 0x000fea0003800000 */
.L_x_107:
        /* <DEDUP_REMOVED lines=9> */
.L_x_110:
[----:B------:R-:W-:Y:S05]  /*3d70*/  BSYNC B1 ;  /* 0x0000000000017941 */ /* 0x000fea0003800000 */
.L_x_109:
        /* <DEDUP_REMOVED lines=10> */
.L_x_112:
[----:B------:R-:W-:Y:S05]  /*3e20*/  BSYNC B1 ;  /* 0x0000000000017941 */ /* 0x000fea0003800000 */
.L_x_111:
        /* <DEDUP_REMOVED lines=10> */
.L_x_114:
[----:B------:R-:W-:Y:S05]  /*3ed0*/  BSYNC B1 ;  /* 0x0000000000017941 */ /* 0x000fea0003800000 */
.L_x_113:
        /* <DEDUP_REMOVED lines=9> */
.L_x_116:
[----:B------:R-:W-:Y:S05]  /*3f70*/  BSYNC B1 ;  /* 0x0000000000017941 */ /* 0x000fea0003800000 */
.L_x_115:
        /* <DEDUP_REMOVED lines=9> */
.L_x_118:
[----:B------:R-:W-:Y:S05]  /*4010*/  BSYNC B1 ;  /* 0x0000000000017941 */ /* 0x000fea0003800000 */
.L_x_117:
        /* <DEDUP_REMOVED lines=10> */
.L_x_120:
[----:B------:R-:W-:Y:S05]  /*40c0*/  BSYNC B1 ;  /* 0x0000000000017941 */ /* 0x000fea0003800000 */
.L_x_119:
        /* <DEDUP_REMOVED lines=10> */
.L_x_122:
[----:B------:R-:W-:Y:S05]  /*4170*/  BSYNC B1 ;  /* 0x0000000000017941 */ /* 0x000fea0003800000 */
.L_x_121:
        /* <DEDUP_REMOVED lines=9> */
.L_x_124:
[----:B------:R-:W-:Y:S05]  /*4210*/  BSYNC B1 ;  /* 0x0000000000017941 */ /* 0x000fea0003800000 */
.L_x_123:
        /* <DEDUP_REMOVED lines=9> */
.L_x_126:
[----:B------:R-:W-:Y:S05]  /*42b0*/  BSYNC B1 ;  /* 0x0000000000017941 */ /* 0x000fea0003800000 */
.L_x_125:
        /* <DEDUP_REMOVED lines=10> */
.L_x_128:
[----:B------:R-:W-:Y:S05]  /*4360*/  BSYNC B1 ;  /* 0x0000000000017941 */ /* 0x000fea0003800000 */
.L_x_127:
        /* <DEDUP_REMOVED lines=10> */
.L_x_130:
[----:B------:R-:W-:Y:S05]  /*4410*/  BSYNC B1 ;  /* 0x0000000000017941 */ /* 0x000fea0003800000 */
.L_x_129:
        /* <DEDUP_REMOVED lines=9> */
.L_x_132:
[----:B------:R-:W-:Y:S05]  /*44b0*/  BSYNC B1 ;  /* 0x0000000000017941 */ /* 0x000fea0003800000 */
.L_x_131:
        /* <DEDUP_REMOVED lines=9> */
.L_x_134:
[----:B------:R-:W-:Y:S05]  /*4550*/  BSYNC B1 ;  /* 0x0000000000017941 */ /* 0x000fea0003800000 */
.L_x_133:
        /* <DEDUP_REMOVED lines=10> */
.L_x_136:
[----:B------:R-:W-:Y:S05]  /*4600*/  BSYNC B1 ;  /* 0x0000000000017941 */ /* 0x000fea0003800000 */
.L_x_135:
        /* <DEDUP_REMOVED lines=10> */
.L_x_138:
[----:B------:R-:W-:Y:S05]  /*46b0*/  BSYNC B1 ;  /* 0x0000000000017941 */ /* 0x000fea0003800000 */
.L_x_137:
        /* <DEDUP_REMOVED lines=9> */
.L_x_140:
[----:B------:R-:W-:Y:S05]  /*4750*/  BSYNC B1 ;  /* 0x0000000000017941 */ /* 0x000fea0003800000 */
.L_x_139:
        /* <DEDUP_REMOVED lines=9> */
.L_x_142:
[----:B------:R-:W-:Y:S05]  /*47f0*/  BSYNC B1 ;  /* 0x0000000000017941 */ /* 0x000fea0003800000 */
.L_x_141:
        /* <DEDUP_REMOVED lines=10> */
.L_x_144:
[----:B------:R-:W-:Y:S05]  /*48a0*/  BSYNC B1 ;  /* 0x0000000000017941 */ /* 0x000fea0003800000 */
.L_x_143:
        /* <DEDUP_REMOVED lines=10> */
.L_x_146:
[----:B------:R-:W-:Y:S05]  /*4950*/  BSYNC B1 ;  /* 0x0000000000017941 */ /* 0x000fea0003800000 */
.L_x_145:
        /* <DEDUP_REMOVED lines=9> */
.L_x_148:
[----:B------:R-:W-:Y:S05]  /*49f0*/  BSYNC B1 ;  /* 0x0000000000017941 */ /* 0x000fea0003800000 */
.L_x_147:
        /* <DEDUP_REMOVED lines=9> */
.L_x_150:
[----:B------:R-:W-:Y:S05]  /*4a90*/  BSYNC B1 ;  /* 0x0000000000017941 */ /* 0x000fea0003800000 */
.L_x_149:
        /* <DEDUP_REMOVED lines=10> */
.L_x_152:
[----:B------:R-:W-:Y:S05]  /*4b40*/  BSYNC B1 ;  /* 0x0000000000017941 */ /* 0x000fea0003800000 */
.L_x_151:
        /* <DEDUP_REMOVED lines=10> */
.L_x_154:
[----:B------:R-:W-:Y:S05]  /*4bf0*/  BSYNC B1 ;  /* 0x0000000000017941 */ /* 0x000fea0003800000 */
.L_x_153:
        /* <DEDUP_REMOVED lines=9> */
.L_x_156:
[----:B------:R-:W-:Y:S05]  /*4c90*/  BSYNC B1 ;  /* 0x0000000000017941 */ /* 0x000fea0003800000 */
.L_x_155:
        /* <DEDUP_REMOVED lines=9> */
.L_x_158:
[----:B------:R-:W-:Y:S05]  /*4d30*/  BSYNC B1 ;  /* 0x0000000000017941 */ /* 0x000fea0003800000 */
.L_x_157:
        /* <DEDUP_REMOVED lines=10> */
.L_x_160:
[----:B------:R-:W-:Y:S05]  /*4de0*/  BSYNC B1 ;  /* 0x0000000000017941 */ /* 0x000fea0003800000 */
.L_x_159:
        /* <DEDUP_REMOVED lines=10> */
.L_x_162:
[----:B------:R-:W-:Y:S05]  /*4e90*/  BSYNC B1 ;  /* 0x0000000000017941 */ /* 0x000fea0003800000 */
.L_x_161:
        /* <DEDUP_REMOVED lines=9> */
.L_x_164:
[----:B------:R-:W-:Y:S05]  /*4f30*/  BSYNC B1 ;  /* 0x0000000000017941 */ /* 0x000fea0003800000 */
.L_x_163:
        /* <DEDUP_REMOVED lines=9> */
.L_x_166:
[----:B------:R-:W-:Y:S05]  /*4fd0*/  BSYNC B1 ;  /* 0x0000000000017941 */ /* 0x000fea0003800000 */
.L_x_165:
        /* <DEDUP_REMOVED lines=10> */
.L_x_168:
[----:B------:R-:W-:Y:S05]  /*5080*/  BSYNC B1 ;  /* 0x0000000000017941 */ /* 0x000fea0003800000 */
.L_x_167:
        /* <DEDUP_REMOVED lines=10> */
.L_x_170:
[----:B------:R-:W-:Y:S05]  /*5130*/  BSYNC B1 ;  /* 0x0000000000017941 */ /* 0x000fea0003800000 */
.L_x_169:
        /* <DEDUP_REMOVED lines=9> */
.L_x_172:
[----:B------:R-:W-:Y:S05]  /*51d0*/  BSYNC B1 ;  /* 0x0000000000017941 */ /* 0x000fea0003800000 */
.L_x_171:
        /* <DEDUP_REMOVED lines=9> */
.L_x_174:
[----:B------:R-:W-:Y:S05]  /*5270*/  BSYNC B1 ;  /* 0x0000000000017941 */ /* 0x000fea0003800000 */
.L_x_173:
        /* <DEDUP_REMOVED lines=10> */
.L_x_176:
[----:B------:R-:W-:Y:S05]  /*5320*/  BSYNC B1 ;  /* 0x0000000000017941 */ /* 0x000fea0003800000 */
.L_x_175:
        /* <DEDUP_REMOVED lines=10> */
.L_x_178:
[----:B------:R-:W-:Y:S05]  /*53d0*/  BSYNC B1 ;  /* 0x0000000000017941 */ /* 0x000fea0003800000 */
.L_x_177:
        /* <DEDUP_REMOVED lines=9> */
.L_x_180:
[----:B------:R-:W-:Y:S05]  /*5470*/  BSYNC B1 ;  /* 0x0000000000017941 */ /* 0x000fea0003800000 */
.L_x_179:
        /* <DEDUP_REMOVED lines=9> */
.L_x_182:
[----:B------:R-:W-:Y:S05]  /*5510*/  BSYNC B1 ;  /* 0x0000000000017941 */ /* 0x000fea0003800000 */
.L_x_181:
        /* <DEDUP_REMOVED lines=10> */
.L_x_184:
[----:B------:R-:W-:Y:S05]  /*55c0*/  BSYNC B1 ;  /* 0x0000000000017941 */ /* 0x000fea0003800000 */
.L_x_183:
        /* <DEDUP_REMOVED lines=10> */
.L_x_186:
[----:B------:R-:W-:Y:S05]  /*5670*/  BSYNC B1 ;  /* 0x0000000000017941 */ /* 0x000fea0003800000 */
.L_x_185:
        /* <DEDUP_REMOVED lines=9> */
.L_x_188:
[----:B------:R-:W-:Y:S05]  /*5710*/  BSYNC B1 ;  /* 0x0000000000017941 */ /* 0x000fea0003800000 */
.L_x_187:
        /* <DEDUP_REMOVED lines=9> */
.L_x_190:
[----:B------:R-:W-:Y:S05]  /*57b0*/  BSYNC B1 ;  /* 0x0000000000017941 */ /* 0x000fea0003800000 */
.L_x_189:
        /* <DEDUP_REMOVED lines=10> */
.L_x_192:
[----:B------:R-:W-:Y:S05]  /*5860*/  BSYNC B1 ;  /* 0x0000000000017941 */ /* 0x000fea0003800000 */
.L_x_191:
        /* <DEDUP_REMOVED lines=10> */
.L_x_194:
[----:B------:R-:W-:Y:S05]  /*5910*/  BSYNC B1 ;  /* 0x0000000000017941 */ /* 0x000fea0003800000 */
.L_x_193:
        /* <DEDUP_REMOVED lines=9> */
.L_x_196:
[----:B------:R-:W-:Y:S05]  /*59b0*/  BSYNC B1 ;  /* 0x0000000000017941 */ /* 0x000fea0003800000 */
.L_x_195:
        /* <DEDUP_REMOVED lines=9> */
.L_x_198:
[----:B------:R-:W-:Y:S05]  /*5a50*/  BSYNC B1 ;  /* 0x0000000000017941 */ /* 0x000fea0003800000 */
.L_x_197:
        /* <DEDUP_REMOVED lines=10> */
.L_x_200:
[----:B------:R-:W-:Y:S05]  /*5b00*/  BSYNC B1 ;  /* 0x0000000000017941 */ /* 0x000fea0003800000 */
.L_x_199:
        /* <DEDUP_REMOVED lines=10> */
.L_x_202:
[----:B------:R-:W-:Y:S05]  /*5bb0*/  BSYNC B1 ;  /* 0x0000000000017941 */ /* 0x000fea0003800000 */
.L_x_201:
        /* <DEDUP_REMOVED lines=9> */
.L_x_204:
[----:B------:R-:W-:Y:S05]  /*5c50*/  BSYNC B1 ;  /* 0x0000000000017941 */ /* 0x000fea0003800000 */
.L_x_203:
        /* <DEDUP_REMOVED lines=9> */
.L_x_206:
[----:B------:R-:W-:Y:S05]  /*5cf0*/  BSYNC B1 ;  /* 0x0000000000017941 */ /* 0x000fea0003800000 */
.L_x_205:
        /* <DEDUP_REMOVED lines=10> */
.L_x_208:
[----:B------:R-:W-:Y:S05]  /*5da0*/  BSYNC B1 ;  /* 0x0000000000017941 */ /* 0x000fea0003800000 */
.L_x_207:
        /* <DEDUP_REMOVED lines=10> */
.L_x_210:
[----:B------:R-:W-:Y:S05]  /*5e50*/  BSYNC B1 ;  /* 0x0000000000017941 */ /* 0x000fea0003800000 */
.L_x_209:
        /* <DEDUP_REMOVED lines=9> */
.L_x_212:
[----:B------:R-:W-:Y:S05]  /*5ef0*/  BSYNC B1 ;  /* 0x0000000000017941 */ /* 0x000fea0003800000 */
.L_x_211:
        /* <DEDUP_REMOVED lines=9> */
.L_x_214:
[----:B------:R-:W-:Y:S05]  /*5f90*/  BSYNC B1 ;  /* 0x0000000000017941 */ /* 0x000fea0003800000 */
.L_x_213:
        /* <DEDUP_REMOVED lines=10> */
.L_x_216:
[----:B------:R-:W-:Y:S05]  /*6040*/  BSYNC B1 ;  /* 0x0000000000017941 */ /* 0x000fea0003800000 */
.L_x_215:
        /* <DEDUP_REMOVED lines=10> */
.L_x_218:
[----:B------:R-:W-:Y:S05]  /*60f0*/  BSYNC B1 ;  /* 0x0000000000017941 */ /* 0x000fea0003800000 */
.L_x_217:
[----:B01--45:R-:W-:Y:S01]  /*6100*/  IMAD.U32 R6, R21, 0x10000, RZ ;  /* 0x0001000015067824 */ /* 0x033fe200078e00ff */
        /* <DEDUP_REMOVED lines=8> */
.L_x_220:
[----:B------:R-:W-:Y:S05]  /*6190*/  BSYNC B1 ;  /* 0x0000000000017941 */ /* 0x000fea0003800000 */
.L_x_219:
[----:B0----5:R-:W-:Y:S01]  /*61a0*/  IMAD.U32 R4, R21, 0x10000, RZ ;  /* 0x0001000015047824 */ /* 0x021fe200078e00ff */
[----:B------:R-:W-:Y:S01]  /*61b0*/  ISETP.GT.AND P0, PT, R0, 0x8, P0 ;  /* 0x000000080000780c */ /* 0x000fe20000704270 */
[----:B------:R-:W-:Y:S01]  /*61c0*/  @P1 IMAD.MOV.U32 R5, RZ, RZ, R11 ;  /* 0x000000ffff051224 */ /* 0x000fe200078e000b */
[----:B------:R-:W-:Y:S01]  /*61d0*/  BSSY B1, `(.L_x_221) ;  /* 0x0000008000017945 */ /* 0x000fe20003800000 */
[----:B------:R-:W-:Y:S01]  /*61e0*/  FMUL R3, R4, R121 ;  /* 0x0000007904037220 */ /* 0x000fe20000400000 */
[----:B------:R-:W-:-:S03]  /*61f0*/  @P1 IMAD.MOV.U32 R4, RZ, RZ, R10 ;  /* 0x000000ffff041224 */ /* 0x000fc600078e000a */
[----:B------:R-:W-:-:S05]  /*6200*/  FFMA R3, R118, R120, R3 ;  /* 0x0000007876037223 */ /* 0x000fca0000000003 */
[----:B------:R-:W-:-:S05]  /*6210*/  F2FP.BF16.F32.PACK_AB R3, RZ, R3 ;  /* 0x00000003ff03723e */ /* 0x000fca00000010ff */
[----:B------:R0:W-:Y:S01]  /*6220*/  @P1 STG.E.U16 desc[UR36][R4.64+0x170], R3 ;  /* 0x0001700304001986 */ /* 0x0001e2000c101524 */
[----:B------:R-:W-:Y:S05]  /*6230*/  @!P0 BRA `(.L_x_222) ;  /* 0x0000000000048947 */ /* 0x000fea0003800000 */
[----:B------:R4:W5:Y:S02]  /*6240*/  LDG.E.LTC128B.U16 R21, desc[UR36][R8.64+0x172] ;  /* 0x0001722408157981 */ /* 0x000964000c1e1520 */
.L_x_222:
[----:B------:R-:W-:Y:S05]  /*6250*/  BSYNC B1 ;  /* 0x0000000000017941 */ /* 0x000fea0003800000 */
.L_x_221:
[----:B------:R-:W-:Y:S05]  /*6260*/  @!P0 BRA `(.L_x_223) ;  /* 0x0000001800f08947 */ /* 0x000fea0003800000 */
[----:B-----5:R-:W-:-:S04]  /*6270*/  IMAD.U32 R0, R21, 0x10000, RZ ;  /* 0x0001000015007824 */ /* 0x020fc800078e00ff */
[----:B------:R-:W-:-:S04]  /*6280*/  FMUL R0, R0, R121 ;  /* 0x0000007900007220 */ /* 0x000fc80000400000 */
[----:B------:R-:W-:-:S05]  /*6290*/  FFMA R0, R119, R120, R0 ;  /* 0x0000007877007223 */ /* 0x000fca0000000000 */
[----:B------:R-:W-:-:S05]  /*62a0*/  F2FP.BF16.F32.PACK_AB R0, RZ, R0 ;  /* 0x00000000ff00723e */ /* 0x000fca00000010ff */
[----:B------:R0:W-:Y:S01]  /*62b0*/  STG.E.U16 desc[UR36][R10.64+0x172], R0 ;  /* 0x000172000a007986 */ /* 0x0001e2000c101524 */
[----:B------:R-:W-:Y:S05]  /*62c0*/  BRA `(.L_x_223) ;  /* 0x0000001800d87947 */ /* 0x000fea0003800000 */
.L_x_34:
[----:B------:R-:W-:Y:S01]  /*62d0*/  ISETP.GT.AND P3, PT, R3, 0x1, PT ;  /* 0x000000010300780c */ /* 0x000fe20003f64270 */
[----:B------:R-:W-:Y:S01]  /*62e0*/  ULDC.64 UR4, c[0x0][0x5c0] ;  /* 0x0001700000047ab9 */ /* 0x000fe20000000a00 */
[-C--:B------:R-:W-:Y:S01]  /*62f0*/  FMUL R24, R24, R120.reuse ;  /* 0x0000007818187220 */ /* 0x080fe20000400000 */
[----:B------:R-:W-:Y:S01]  /*6300*/  LEA R4, P4, R138, UR4, 0x1 ;  /* 0x000000048a047c11 */ /* 0x000fe2000f8808ff */
[-C--:B------:R-:W-:Y:S01]  /*6310*/  FMUL R25, R25, R120.reuse ;  /* 0x0000007819197220 */ /* 0x080fe20000400000 */
[----:B------:R-:W-:Y:S01]  /*6320*/  ISETP.GT.AND P0, PT, R0, RZ, P3 ;  /* 0x000000ff0000720c */ /* 0x000fe20001f04270 */
[----:B------:R-:W-:Y:S01]  /*6330*/  FMUL R26, R26, R120 ;  /* 0x000000781a1a7220 */ /* 0x000fe20000400000 */
[----:B------:R-:W-:Y:S01]  /*6340*/  F2FP.BF16.F32.PACK_AB R24, RZ, R24 ;  /* 0x00000018ff18723e */ /* 0x000fe200000010ff */
[-C--:B------:R-:W-:Y:S01]  /*6350*/  FMUL R27, R27, R120.reuse ;  /* 0x000000781b1b7220 */ /* 0x080fe20000400000 */
[----:B------:R-:W-:Y:S01]  /*6360*/  LEA.HI.X R5, R138, UR5, R143, 0x1, P4 ;  /* 0x000000058a057c11 */ /* 0x000fe2000a0f0c8f */
[-C--:B------:R-:W-:Y:S01]  /*6370*/  FMUL R28, R28, R120.reuse ;  /* 0x000000781c1c7220 */ /* 0x080fe20000400000 */
[----:B------:R-:W-:Y:S01]  /*6380*/  F2FP.BF16.F32.PACK_AB R25, RZ, R25 ;  /* 0x00000019ff19723e */ /* 0x000fe200000010ff */
[-C--:B------:R-:W-:Y:S01]  /*6390*/  FMUL R29, R29, R120.reuse ;  /* 0x000000781d1d7220 */ /* 0x080fe20000400000 */
[----:B------:R-:W-:Y:S01]  /*63a0*/  ISETP.GT.AND P2, PT, R0, 0x8, P2 ;  /* 0x000000080000780c */ /* 0x000fe20001744270 */
[----:B------:R-:W-:Y:S01]  /*63b0*/  @P1 STG.E.U16 desc[UR36][R4.64], R24 ;  /* 0x0000001804001986 */ /* 0x000fe2000c101524 */
[----:B------:R-:W-:Y:S01]  /*63c0*/  ISETP.GT.AND P1, PT, R3, 0x8, PT ;  /* 0x000000080300780c */ /* 0x000fe20003f24270 */
[----:B------:R-:W-:Y:S01]  /*63d0*/  FMUL R30, R30, R120 ;  /* 0x000000781e1e7220 */ /* 0x000fe20000400000 */
[C---:B------:R-:W-:Y:S01]  /*63e0*/  SHF.L.U64.HI R7, R128.reuse, 0x1, R127 ;  /* 0x0000000180077819 */ /* 0x040fe2000001027f */
[----:B------:R-:W-:Y:S01]  /*63f0*/  @P0 STG.E.U16 desc[UR36][R4.64+0x2], R25 ;  /* 0x0000021904000986 */ /* 0x000fe2000c101524 */
[----:B------:R-:W-:Y:S01]  /*6400*/  LEA R6, P5, R128, R4, 0x1 ;  /* 0x0000000480067211 */ /* 0x000fe200078a08ff */
[-C--:B------:R-:W-:Y:S01]  /*6410*/  FMUL R31, R31, R120.reuse ;  /* 0x000000781f1f7220 */ /* 0x080fe20000400000 */
[----:B------:R-:W-:Y:S01]  /*6420*/  ISETP.GT.AND P3, PT, R0, 0x8, P3 ;  /* 0x000000080000780c */ /* 0x000fe20001f64270 */
[-C--:B------:R-:W-:Y:S01]  /*6430*/  FMUL R32, R32, R120.reuse ;  /* 0x0000007820207220 */ /* 0x080fe20000400000 */
[----:B------:R-:W-:Y:S01]  /*6440*/  ISETP.GT.AND P0, PT, R3, 0x9, PT ;  /* 0x000000090300780c */ /* 0x000fe20003f04270 */
[----:B------:R-:W-:Y:S01]  /*6450*/  IMAD.X R7, R7, 0x1, R5, P5 ;  /* 0x0000000107077824 */ /* 0x000fe200028e0605 */
[----:B------:R-:W-:Y:S01]  /*6460*/  ISETP.GT.AND P4, PT, R0, RZ, P1 ;  /* 0x000000ff0000720c */ /* 0x000fe20000f84270 */
[----:B------:R-:W-:Y:S01]  /*6470*/  FMUL R33, R33, R120 ;  /* 0x0000007821217220 */ /* 0x000fe20000400000 */
[----:B------:R-:W-:Y:S01]  /*6480*/  F2FP.BF16.F32.PACK_AB R26, RZ, R26 ;  /* 0x0000001aff1a723e */ /* 0x000fe200000010ff */
[-C--:B------:R-:W-:Y:S01]  /*6490*/  FMUL R34, R34, R120.reuse ;  /* 0x0000007822227220 */ /* 0x080fe20000400000 */
[----:B------:R-:W-:Y:S01]  /*64a0*/  ISETP.GT.AND P5, PT, R0, RZ, P0 ;  /* 0x000000ff0000720c */ /* 0x000fe200007a4270 */
[----:B------:R-:W-:Y:S01]  /*64b0*/  FMUL R35, R35, R120 ;  /* 0x0000007823237220 */ /* 0x000fe20000400000 */
[----:B------:R-:W-:Y:S01]  /*64c0*/  F2FP.BF16.F32.PACK_AB R27, RZ, R27 ;  /* 0x0000001bff1b723e */ /* 0x000fe200000010ff */
[----:B------:R-:W-:Y:S01]  /*64d0*/  @P2 STG.E.U16 desc[UR36][R6.64], R26 ;  /* 0x0000001a06002986 */ /* 0x000fe2000c101524 */
[----:B------:R-:W-:Y:S01]  /*64e0*/  F2FP.BF16.F32.PACK_AB R28, RZ, R28 ;  /* 0x0000001cff1c723e */ /* 0x000fe200000010ff */
[-C--:B------:R-:W-:Y:S01]  /*64f0*/  FMUL R36, R36, R120.reuse ;  /* 0x0000007824247220 */ /* 0x080fe20000400000 */
[C---:B------:R-:W-:Y:S01]  /*6500*/  ISETP.GT.AND P2, PT, R0.reuse, 0x8, P1 ;  /* 0x000000080000780c */ /* 0x040fe20000f44270 */
[----:B------:R-:W-:Y:S01]  /*6510*/  @P3 STG.E.U16 desc[UR36][R6.64+0x2], R27 ;  /* 0x0000021b06003986 */ /* 0x000fe2000c101524 */
[----:B------:R-:W-:Y:S01]  /*6520*/  ISETP.GT.AND P1, PT, R3, 0x10, PT ;  /* 0x000000100300780c */ /* 0x000fe20003f24270 */
[-C--:B------:R-:W-:Y:S01]  /*6530*/  FMUL R37, R37, R120.reuse ;  /* 0x0000007825257220 */ /* 0x080fe20000400000 */
[----:B------:R-:W-:Y:S01]  /*6540*/  F2FP.BF16.F32.PACK_AB R29, RZ, R29 ;  /* 0x0000001dff1d723e */ /* 0x000fe200000010ff */
[----:B------:R-:W-:Y:S01]  /*6550*/  @P4 STG.E.U16 desc[UR36][R4.64+0x10], R28 ;  /* 0x0000101c04004986 */ /* 0x000fe2000c101524 */
[----:B------:R-:W-:Y:S01]  /*6560*/  ISETP.GT.AND P3, PT, R0, 0x8, P0 ;  /* 0x000000080000780c */ /* 0x000fe20000764270 */
[-C--:B------:R-:W-:Y:S01]  /*6570*/  FMUL R38, R38, R120.reuse ;  /* 0x0000007826267220 */ /* 0x080fe20000400000 */
[----:B------:R-:W-:Y:S01]  /*6580*/  ISETP.GT.AND P0, PT, R3, 0x11, PT ;  /* 0x000000110300780c */ /* 0x000fe20003f04270 */
[----:B------:R-:W-:Y:S01]  /*6590*/  @P5 STG.E.U16 desc[UR36][R4.64+0x12], R29 ;  /* 0x0000121d04005986 */ /* 0x000fe2000c101524 */
        /* <DEDUP_REMOVED lines=268> */
[----:B------:R-:W-:-:S02]  /*7660*/  F2FP.BF16.F32.PACK_AB R84, RZ, R84 ;  /* 0x00000054ff54723e */ /* 0x000fc400000010ff */
[C---:B------:R-:W-:Y:S01]  /*7670*/  ISETP.GT.AND P2, PT, R0.reuse, 0x8, P1 ;  /* 0x000000080000780c */ /* 0x040fe20000f44270 */
[----:B------:R-:W-:Y:S01]  /*7680*/  @P3 STG.E.U16 desc[UR36][R6.64+0xe2], R83 ;  /* 0x0000e25306003986 */ /* 0x000fe2000c101524 */
[C---:B------:R-:W-:Y:S02]  /*7690*/  ISETP.GT.AND P1, PT, R3.reuse, 0x80, PT ;  /* 0x000000800300780c */ /* 0x040fe40003f24270 */
[----:B------:R-:W-:Y:S01]  /*76a0*/  F2FP.BF16.F32.PACK_AB R85, RZ, R85 ;  /* 0x00000055ff55723e */ /* 0x000fe200000010ff */
[----:B------:R-:W-:Y:S01]  /*76b0*/  @P4 STG.E.U16 desc[UR36][R4.64+0xf0], R84 ;  /* 0x0000f05404004986 */ /* 0x000fe2000c101524 */
[C---:B------:R-:W-:Y:S02]  /*76c0*/  ISETP.GT.AND P3, PT, R0.reuse, 0x8, P0 ;  /* 0x000000080000780c */ /* 0x040fe40000764270 */
[----:B------:R-:W-:Y:S01]  /*76d0*/  ISETP.GT.AND P0, PT, R3, 0x81, PT ;  /* 0x000000810300780c */ /* 0x000fe20003f04270 */
[----:B------:R-:W-:Y:S01]  /*76e0*/  @P5 STG.E.U16 desc[UR36][R4.64+0xf2], R85 ;  /* 0x0000f25504005986 */ /* 0x000fe2000c101524 */
[----:B------:R-:W-:-:S02]  /*76f0*/  ISETP.GT.AND P4, PT, R0, RZ, P1 ;  /* 0x000000ff0000720c */ /* 0x000fc40000f84270 */
[----:B------:R-:W-:Y:S02]  /*7700*/  F2FP.BF16.F32.PACK_AB R86, RZ, R86 ;  /* 0x00000056ff56723e */ /* 0x000fe400000010ff */
[C---:B------:R-:W-:Y:S02]  /*7710*/  ISETP.GT.AND P5, PT, R0.reuse, RZ, P0 ;  /* 0x000000ff0000720c */ /* 0x040fe400007a4270 */
[----:B------:R-:W-:Y:S01]  /*7720*/  F2FP.BF16.F32.PACK_AB R87, RZ, R87 ;  /* 0x00000057ff57723e */ /* 0x000fe200000010ff */
[----:B------:R-:W-:Y:S01]  /*7730*/  @P2 STG.E.U16 desc[UR36][R6.64+0xf0], R86 ;  /* 0x0000f05606002986 */ /* 0x000fe2000c101524 */
[----:B------:R-:W-:Y:S02]  /*7740*/  F2FP.BF16.F32.PACK_AB R88, RZ, R88 ;  /* 0x00000058ff58723e */ /* 0x000fe400000010ff */
[----:B------:R-:W-:Y:S01]  /*7750*/  ISETP.GT.AND P2, PT, R0, 0x8, P1 ;  /* 0x000000080000780c */ /* 0x000fe20000f44270 */
[----:B------:R-:W-:Y:S01]  /*7760*/  @P3 STG.E.U16 desc[UR36][R6.64+0xf2], R87 ;  /* 0x0000f25706003986 */ /* 0x000fe2000c101524 */
[----:B------:R-:W-:-:S02]  /*7770*/  ISETP.GT.AND P1, PT, R3, 0x88, PT ;  /* 0x000000880300780c */ /* 0x000fc40003f24270 */
[----:B------:R-:W-:Y:S01]  /*7780*/  F2FP.BF16.F32.PACK_AB R89, RZ, R89 ;  /* 0x00000059ff59723e */ /* 0x000fe200000010ff */
[----:B------:R-:W-:Y:S01]  /*7790*/  @P4 STG.E.U16 desc[UR36][R4.64+0x100], R88 ;  /* 0x0001005804004986 */ /* 0x000fe2000c101524 */
[C---:B------:R-:W-:Y:S02]  /*77a0*/  ISETP.GT.AND P3, PT, R0.reuse, 0x8, P0 ;  /* 0x000000080000780c */ /* 0x040fe40000764270 */
[----:B------:R-:W-:Y:S01]  /*77b0*/  ISETP.GT.AND P0, PT, R3, 0x89, PT ;  /* 0x000000890300780c */ /* 0x000fe20003f04270 */
[----:B------:R-:W-:Y:S01]  /*77c0*/  @P5 STG.E.U16 desc[UR36][R4.64+0x102], R89 ;  /* 0x0001025904005986 */ /* 0x000fe2000c101524 */
[C---:B------:R-:W-:Y:S02]  /*77d0*/  ISETP.GT.AND P4, PT, R0.reuse, RZ, P1 ;  /* 0x000000ff0000720c */ /* 0x040fe40000f84270 */
[----:B------:R-:W-:Y:S02]  /*77e0*/  F2FP.BF16.F32.PACK_AB R90, RZ, R90 ;  /* 0x0000005aff5a723e */ /* 0x000fe400000010ff */
[----:B------:R-:W-:-:S02]  /*77f0*/  ISETP.GT.AND P5, PT, R0, RZ, P0 ;  /* 0x000000ff0000720c */ /* 0x000fc400007a4270 */
[----:B------:R-:W-:Y:S01]  /*7800*/  F2FP.BF16.F32.PACK_AB R91, RZ, R91 ;  /* 0x0000005bff5b723e */ /* 0x000fe200000010ff */
[----:B------:R-:W-:Y:S01]  /*7810*/  @P2 STG.E.U16 desc[UR36][R6.64+0x100], R90 ;  /* 0x0001005a06002986 */ /* 0x000fe2000c101524 */
[----:B------:R-:W-:Y:S02]  /*7820*/  F2FP.BF16.F32.PACK_AB R92, RZ, R92 ;  /* 0x0000005cff5c723e */ /* 0x000fe400000010ff */
[C---:B------:R-:W-:Y:S01]  /*7830*/  ISETP.GT.AND P2, PT, R0.reuse, 0x8, P1 ;  /* 0x000000080000780c */ /* 0x040fe20000f44270 */
[----:B------:R-:W-:Y:S01]  /*7840*/  @P3 STG.E.U16 desc[UR36][R6.64+0x102], R91 ;  /* 0x0001025b06003986 */ /* 0x000fe2000c101524 */
[----:B------:R-:W-:Y:S02]  /*7850*/  ISETP.GT.AND P1, PT, R3, 0x90, PT ;  /* 0x000000900300780c */ /* 0x000fe40003f24270 */
[----:B------:R-:W-:Y:S01]  /*7860*/  F2FP.BF16.F32.PACK_AB R93, RZ, R93 ;  /* 0x0000005dff5d723e */ /* 0x000fe200000010ff */
[----:B------:R-:W-:Y:S01]  /*7870*/  @P4 STG.E.U16 desc[UR36][R4.64+0x110], R92 ;  /* 0x0001105c04004986 */ /* 0x000fe2000c101524 */
[----:B------:R-:W-:-:S02]  /*7880*/  ISETP.GT.AND P3, PT, R0, 0x8, P0 ;  /* 0x000000080000780c */ /* 0x000fc40000764270 */
[----:B------:R-:W-:Y:S01]  /*7890*/  ISETP.GT.AND P0, PT, R3, 0x91, PT ;  /* 0x000000910300780c */ /* 0x000fe20003f04270 */
[----:B------:R-:W-:Y:S01]  /*78a0*/  @P5 STG.E.U16 desc[UR36][R4.64+0x112], R93 ;  /* 0x0001125d04005986 */ /* 0x000fe2000c101524 */
[C---:B------:R-:W-:Y:S02]  /*78b0*/  ISETP.GT.AND P4, PT, R0.reuse, RZ, P1 ;  /* 0x000000ff0000720c */ /* 0x040fe40000f84270 */
[----:B------:R-:W-:Y:S02]  /*78c0*/  F2FP.BF16.F32.PACK_AB R94, RZ, R94 ;  /* 0x0000005eff5e723e */ /* 0x000fe400000010ff */
[----:B------:R-:W-:Y:S02]  /*78d0*/  ISETP.GT.AND P5, PT, R0, RZ, P0 ;  /* 0x000000ff0000720c */ /* 0x000fe400007a4270 */
        /* <DEDUP_REMOVED lines=26> */
[----:B------:R-:W-:Y:S02]  /*7a80*/  ISETP.GT.AND P5, PT, R0, RZ, P0 ;  /* 0x000000ff0000720c */ /* 0x000fe400007a4270 */
[----:B------:R-:W-:-:S02]  /*7a90*/  F2FP.BF16.F32.PACK_AB R102, RZ, R102 ;  /* 0x00000066ff66723e */ /* 0x000fc400000010ff */
[----:B------:R-:W-:Y:S02]  /*7aa0*/  F2FP.BF16.F32.PACK_AB R103, RZ, R103 ;  /* 0x00000067ff67723e */ /* 0x000fe400000010ff */
[----:B------:R-:W-:Y:S01]  /*7ab0*/  F2FP.BF16.F32.PACK_AB R104, RZ, R104 ;  /* 0x00000068ff68723e */ /* 0x000fe200000010ff */
[----:B------:R-:W-:Y:S01]  /*7ac0*/  @P2 STG.E.U16 desc[UR36][R6.64+0x130], R102 ;  /* 0x0001306606002986 */ /* 0x000fe2000c101524 */
[----:B------:R-:W-:Y:S02]  /*7ad0*/  F2FP.BF16.F32.PACK_AB R105, RZ, R105 ;  /* 0x00000069ff69723e */ /* 0x000fe400000010ff */
[C---:B------:R-:W-:Y:S01]  /*7ae0*/  ISETP.GT.AND P1, PT, R0.reuse, 0x8, P1 ;  /* 0x000000080000780c */ /* 0x040fe20000f24270 */
[----:B------:R-:W-:Y:S01]  /*7af0*/  @P3 STG.E.U16 desc[UR36][R6.64+0x132], R103 ;  /* 0x0001326706003986 */ /* 0x000fe2000c101524 */
[----:B------:R-:W-:Y:S02]  /*7b00*/  ISETP.GT.AND P2, PT, R0, 0x8, P0 ;  /* 0x000000080000780c */ /* 0x000fe40000744270 */
[C---:B------:R-:W-:Y:S01]  /*7b10*/  ISETP.GT.AND P0, PT, R3.reuse, 0xa9, PT ;  /* 0x000000a90300780c */ /* 0x040fe20003f04270 */
[----:B------:R-:W-:Y:S01]  /*7b20*/  @P4 STG.E.U16 desc[UR36][R4.64+0x140], R104 ;  /* 0x0001406804004986 */ /* 0x000fe2000c101524 */
[----:B------:R-:W-:-:S02]  /*7b30*/  ISETP.GT.AND P4, PT, R3, 0xa8, PT ;  /* 0x000000a80300780c */ /* 0x000fc40003f84270 */
[----:B------:R-:W-:Y:S01]  /*7b40*/  F2FP.BF16.F32.PACK_AB R106, RZ, R106 ;  /* 0x0000006aff6a723e */ /* 0x000fe200000010ff */
[----:B------:R-:W-:Y:S01]  /*7b50*/  @P5 STG.E.U16 desc[UR36][R4.64+0x142], R105 ;  /* 0x0001426904005986 */ /* 0x000fe2000c101524 */
[C---:B------:R-:W-:Y:S02]  /*7b60*/  ISETP.GT.AND P5, PT, R0.reuse, RZ, P4 ;  /* 0x000000ff0000720c */ /* 0x040fe400027a4270 */
[----:B------:R-:W-:Y:S01]  /*7b70*/  F2FP.BF16.F32.PACK_AB R107, RZ, R107 ;  /* 0x0000006bff6b723e */ /* 0x000fe200000010ff */
[----:B------:R-:W-:Y:S01]  /*7b80*/  @P1 STG.E.U16 desc[UR36][R6.64+0x140], R106 ;  /* 0x0001406a06001986 */ /* 0x000fe2000c101524 */
[----:B------:R-:W-:Y:S02]  /*7b90*/  F2FP.BF16.F32.PACK_AB R108, RZ, R108 ;  /* 0x0000006cff6c723e */ /* 0x000fe400000010ff */
[C---:B------:R-:W-:Y:S01]  /*7ba0*/  ISETP.GT.AND P3, PT, R0.reuse, RZ, P0 ;  /* 0x000000ff0000720c */ /* 0x040fe20000764270 */
[----:B------:R-:W-:Y:S01]  /*7bb0*/  @P2 STG.E.U16 desc[UR36][R6.64+0x142], R107 ;  /* 0x0001426b06002986 */ /* 0x000fe2000c101524 */
[----:B------:R-:W-:-:S02]  /*7bc0*/  ISETP.GT.AND P4, PT, R0, 0x8, P4 ;  /* 0x000000080000780c */ /* 0x000fc40002784270 */
[----:B------:R-:W-:Y:S02]  /*7bd0*/  F2FP.BF16.F32.PACK_AB R109, RZ, R109 ;  /* 0x0000006dff6d723e */ /* 0x000fe400000010ff */
[----:B------:R-:W-:Y:S01]  /*7be0*/  F2FP.BF16.F32.PACK_AB R110, RZ, R110 ;  /* 0x0000006eff6e723e */ /* 0x000fe200000010ff */
[----:B------:R-:W-:Y:S01]  /*7bf0*/  @P5 STG.E.U16 desc[UR36][R4.64+0x150], R108 ;  /* 0x0001506c04005986 */ /* 0x000fe2000c101524 */
[----:B------:R-:W-:Y:S02]  /*7c00*/  ISETP.GT.AND P5, PT, R0, 0x8, P0 ;  /* 0x000000080000780c */ /* 0x000fe400007a4270 */
[----:B------:R-:W-:Y:S02]  /*7c10*/  F2FP.BF16.F32.PACK_AB R111, RZ, R111 ;  /* 0x0000006fff6f723e */ /* 0x000fe400000010ff */
        /* <DEDUP_REMOVED lines=8> */
[----:B------:R-:W-:Y:S02]  /*7ca0*/  ISETP.GT.AND P5, PT, R0, RZ, P0 ;  /* 0x000000ff0000720c */ /* 0x000fe400007a4270 */
[C---:B------:R-:W-:Y:S02]  /*7cb0*/  ISETP.GT.AND P2, PT, R3.reuse, 0xb8, PT ;  /* 0x000000b80300780c */ /* 0x040fe40003f44270 */
[----:B------:R-:W-:-:S02]  /*7cc0*/  ISETP.GT.AND P1, PT, R3, 0xb9, PT ;  /* 0x000000b90300780c */ /* 0x000fc40003f24270 */
[C---:B------:R-:W-:Y:S02]  /*7cd0*/  ISETP.GT.AND P3, PT, R0.reuse, 0x8, P3 ;  /* 0x000000080000780c */ /* 0x040fe40001f64270 */
[C---:B------:R-:W-:Y:S01]  /*7ce0*/  ISETP.GT.AND P0, PT, R0.reuse, 0x8, P0 ;  /* 0x000000080000780c */ /* 0x040fe20000704270 */
[----:B------:R-:W-:Y:S01]  /*7cf0*/  @P4 STG.E.U16 desc[UR36][R4.64+0x160], R112 ;  /* 0x0001607004004986 */ /* 0x000fe2000c101524 */
[C---:B------:R-:W-:Y:S02]  /*7d00*/  ISETP.GT.AND P4, PT, R0.reuse, RZ, P1 ;  /* 0x000000ff0000720c */ /* 0x040fe40000f84270 */
[----:B------:R-:W-:Y:S01]  /*7d10*/  F2FP.BF16.F32.PACK_AB R114, RZ, R114 ;  /* 0x00000072ff72723e */ /* 0x000fe200000010ff */
[----:B------:R-:W-:Y:S01]  /*7d20*/  @P5 STG.E.U16 desc[UR36][R4.64+0x162], R113 ;  /* 0x0001627104005986 */ /* 0x000fe2000c101524 */
[C---:B------:R-:W-:Y:S02]  /*7d30*/  ISETP.GT.AND P5, PT, R0.reuse, RZ, P2 ;  /* 0x000000ff0000720c */ /* 0x040fe400017a4270 */
[----:B------:R-:W-:-:S02]  /*7d40*/  ISETP.GT.AND P2, PT, R0, 0x8, P2 ;  /* 0x000000080000780c */ /* 0x000fc40001744270 */
[----:B------:R-:W-:Y:S01]  /*7d50*/  F2FP.BF16.F32.PACK_AB R115, RZ, R115 ;  /* 0x00000073ff73723e */ /* 0x000fe200000010ff */
[----:B------:R-:W-:Y:S01]  /*7d60*/  @P3 STG.E.U16 desc[UR36][R6.64+0x160], R114 ;  /* 0x0001607206003986 */ /* 0x000fe2000c101524 */
[----:B------:R-:W-:Y:S02]  /*7d70*/  ISETP.GT.AND P1, PT, R0, 0x8, P1 ;  /* 0x000000080000780c */ /* 0x000fe40000f24270 */
[----:B------:R-:W-:Y:S01]  /*7d80*/  F2FP.BF16.F32.PACK_AB R116, RZ, R116 ;  /* 0x00000074ff74723e */ /* 0x000fe200000010ff */
[----:B------:R-:W-:Y:S01]  /*7d90*/  @P0 STG.E.U16 desc[UR36][R6.64+0x162], R115 ;  /* 0x0001627306000986 */ /* 0x000fe2000c101524 */
[----:B------:R-:W-:Y:S02]  /*7da0*/  F2FP.BF16.F32.PACK_AB R117, RZ, R117 ;  /* 0x00000075ff75723e */ /* 0x000fe400000010ff */
[----:B------:R-:W-:Y:S01]  /*7db0*/  F2FP.BF16.F32.PACK_AB R118, RZ, R118 ;  /* 0x00000076ff76723e */ /* 0x000fe200000010ff */
[----:B------:R-:W-:Y:S01]  /*7dc0*/  @P5 STG.E.U16 desc[UR36][R4.64+0x170], R116 ;  /* 0x0001707404005986 */ /* 0x000fe2000c101524 */
[----:B------:R-:W-:-:S03]  /*7dd0*/  F2FP.BF16.F32.PACK_AB R119, RZ, R119 ;  /* 0x00000077ff77723e */ /* 0x000fc600000010ff */
[----:B------:R0:W-:Y:S02]  /*7de0*/  @P4 STG.E.U16 desc[UR36][R4.64+0x172], R117 ;  /* 0x0001727504004986 */ /* 0x0001e4000c101524 */
[----:B0-----:R-:W-:Y:S02]  /*7df0*/  @P2 IMAD.MOV.U32 R4, RZ, RZ, R6 ;  /* 0x000000ffff042224 */ /* 0x001fe400078e0006 */
[----:B------:R-:W-:-:S05]  /*7e00*/  @P2 IMAD.MOV.U32 R5, RZ, RZ, R7 ;  /* 0x000000ffff052224 */ /* 0x000fca00078e0007 */
[----:B------:R0:W-:Y:S04]  /*7e10*/  @P2 STG.E.U16 desc[UR36][R4.64+0x170], R118 ;  /* 0x0001707604002986 */ /* 0x0001e8000c101524 */
[----:B------:R0:W-:Y:S02]  /*7e20*/  @P1 STG.E.U16 desc[UR36][R6.64+0x172], R119 ;  /* 0x0001727706001986 */ /* 0x0001e4000c101524 */
.L_x_223:
[----:B------:R-:W-:Y:S05]  /*7e30*/  BSYNC B0 ;  /* 0x0000000000007941 */ /* 0x000fea0003800000 */
.L_x_33:
[----:B0-----:R-:W2:Y:S01]  /*7e40*/  LDL.64 R4, [R1] ;  /* 0x0000000001047983 */ /* 0x001ea20000100a00 */
[----:B------:R-:W-:Y:S01]  /*7e50*/  ULDC.64 UR4, c[0x0][0x650] ;  /* 0x0001940000047ab9 */ /* 0x000fe20000000a00 */
[----:B------:R-:W-:Y:S02]  /*7e60*/  IMAD.U32 R0, RZ, RZ, UR44 ;  /* 0x0000002cff007e24 */ /* 0x000fe4000f8e00ff */
[----:B------:R-:W-:Y:S02]  /*7e70*/  IMAD.MOV.U32 R22, RZ, RZ, -0x1 ;  /* 0xffffffffff167424 */ /* 0x000fe400078e00ff */
[----:B------:R0:W-:Y:S01]  /*7e80*/  SYNCS.ARRIVE.TRANS64.A1T0 RZ, [R0+UR46], RZ ;  /* 0x000000ff00ff79a7 */ /* 0x0001e2000810002e */
[----:B------:R-:W-:Y:S02]  /*7e90*/  IMAD.MOV.U32 R18, RZ, RZ, -0x1 ;  /* 0xffffffffff127424 */ /* 0x000fe400078e00ff */
[----:B------:R-:W-:Y:S01]  /*7ea0*/  IMAD.MOV.U32 R19, RZ, RZ, -0x1 ;  /* 0xffffffffff137424 */ /* 0x000fe200078e00ff */
[----:B0-----:R-:W-:-:S02]  /*7eb0*/  PRMT R0, RZ, 0x7610, R0 ;  /* 0x00007610ff007816 */ /* 0x001fc40000000000 */
[----:B--2---:R-:W-:-:S05]  /*7ec0*/  LEA R16, P0, R4, R16, 0x1 ;  /* 0x0000001004107211 */ /* 0x004fca00078008ff */
[----:B------:R-:W-:Y:S01]  /*7ed0*/  IMAD.X R17, R130, 0x1, R17, P0 ;  /* 0x0000000182117824 */ /* 0x000fe200000e0611 */
[----:B------:R-:W-:-:S04]  /*7ee0*/  ISETP.GE.U32.AND P0, PT, R16, UR4, PT ;  /* 0x0000000410007c0c */ /* 0x000fc8000bf06070 */
[----:B------:R-:W-:-:S13]  /*7ef0*/  ISETP.GE.U32.AND.EX P0, PT, R17, UR5, PT, P0 ;  /* 0x0000000511007c0c */ /* 0x000fda000bf06100 */
[----:B------:R-:W-:Y:S05]  /*7f00*/  @P0 BRA `(.L_x_224) ;  /* 0x0000000400500947 */ /* 0x000fea0003800000 */
[----:B------:R-:W0:Y:S01]  /*7f10*/  LDC.64 R10, c[0x0][0x628] ;  /* 0x00018a00ff0a7b82 */ /* 0x000e220000000a00 */
[----:B------:R-:W2:Y:S01]  /*7f20*/  S2R R18, SR_CTAID.X ;  /* 0x0000000000127919 */ /* 0x000ea20000002500 */
[----:B-1-34-:R-:W-:Y:S02]  /*7f30*/  IMAD.MOV.U32 R8, RZ, RZ, R16 ;  /* 0x000000ffff087224 */ /* 0x01afe400078e0010 */
[----:B------:R-:W-:Y:S01]  /*7f40*/  IMAD.MOV.U32 R9, RZ, RZ, R17 ;  /* 0x000000ffff097224 */ /* 0x000fe200078e0011 */
[----:B------:R-:W1:Y:S03]  /*7f50*/  S2R R20, SR_CTAID.Y ;  /* 0x0000000000147919 */ /* 0x000e660000002600 */
[----:B------:R-:W3:Y:S08]  /*7f60*/  LDC R0, c[0x0][0x630] ;  /* 0x00018c00ff007b82 */ /* 0x000ef00000000800 */
[----:B------:R-:W4:Y:S01]  /*7f70*/  LDC.64 R14, c[0x0][0x620] ;  /* 0x00018800ff0e7b82 */ /* 0x000f220000000a00 */
[----:B0-----:R-:W-:-:S04]  /*7f80*/  ISETP.NE.U32.AND P0, PT, R10, RZ, PT ;  /* 0x000000ff0a00720c */ /* 0x001fc80003f05070 */
[----:B------:R-:W-:-:S13]  /*7f90*/  ISETP.NE.AND.EX P0, PT, R11, RZ, PT, P0 ;  /* 0x000000ff0b00720c */ /* 0x000fda0003f05300 */
[----:B-1234-:R-:W-:Y:S05]  /*7fa0*/  @!P0 BRA `(.L_x_225) ;  /* 0x0000000000288947 */ /* 0x01efea0003800000 */
[----:B------:R-:W0:Y:S02]  /*7fb0*/  LDC R3, c[0x0][0x634] ;  /* 0x00018d00ff037b82 */ /* 0x000e240000000800 */
[----:B0-----:R-:W-:-:S05]  /*7fc0*/  IADD3 R3, P0, R16, R3, RZ ;  /* 0x0000000310037210 */ /* 0x001fca0007f1e0ff */
        /* <DEDUP_REMOVED lines=8> */
.L_x_225:
[----:B------:R-:W0:Y:S01]  /*8050*/  LDC.64 R24, c[0x0][0x640] ;  /* 0x00019000ff187b82 */ /* 0x000e220000000a00 */
[-CC-:B------:R-:W-:Y:S01]  /*8060*/  SHF.R.U64 R19, R8, R0.reuse, R9.reuse ;  /* 0x0000000008137219 */ /* 0x180fe20000001209 */
[----:B------:R-:W-:Y:S01]  /*8070*/  ULDC UR4, c[0x0][0x150] ;  /* 0x0000540000047ab9 */ /* 0x000fe20000000800 */
[----:B------:R-:W-:Y:S02]  /*8080*/  SHF.R.U32.HI R0, RZ, R0, R9 ;  /* 0x00000000ff007219 */ /* 0x000fe40000011609 */
[----:B------:R-:W-:Y:S02]  /*8090*/  IADD3 R3, P0, RZ, -R19, RZ ;  /* 0x80000013ff037210 */ /* 0x000fe40007f1e0ff */
[----:B------:R-:W-:Y:S01]  /*80a0*/  I2FP.F32.U32 R7, R18 ;  /* 0x0000001200077245 */ /* 0x000fe20000201000 */
[----:B------:R-:W1:Y:S02]  /*80b0*/  LDC R6, c[0x0][0x618] ;  /* 0x00018600ff067b82 */ /* 0x000e640000000800 */
[----:B------:R-:W-:-:S02]  /*80c0*/  IMAD.X R5, RZ, RZ, ~R0, P0 ;  /* 0x000000ffff057224 */ /* 0x000fc400000e0e00 */
[----:B------:R-:W-:Y:S01]  /*80d0*/  FMUL R7, R7, UR4 ;  /* 0x0000000407077c20 */ /* 0x000fe20008400000 */
[----:B------:R-:W-:Y:S01]  /*80e0*/  ULDC UR4, c[0x0][0x154] ;  /* 0x0000550000047ab9 */ /* 0x000fe20000000800 */
[-C--:B------:R-:W-:Y:S02]  /*80f0*/  IMAD R0, R5, R14.reuse, RZ ;  /* 0x0000000e05007224 */ /* 0x080fe400078e02ff */
[----:B------:R-:W2:Y:S01]  /*8100*/  LDC R8, c[0x0][0x608] ;  /* 0x00018200ff087b82 */ /* 0x000ea20000000800 */
[C---:B------:R-:W-:Y:S01]  /*8110*/  IMAD.WIDE.U32 R4, R3.reuse, R14, R16 ;  /* 0x0000000e03047225 */ /* 0x040fe200078e0010 */
[----:B------:R-:W3:Y:S03]  /*8120*/  F2I.U32.TRUNC.NTZ R7, R7 ;  /* 0x0000000700077305 */ /* 0x000ee6000020f000 */
[----:B------:R-:W-:Y:S01]  /*8130*/  IMAD R3, R3, R15, R0 ;  /* 0x0000000f03037224 */ /* 0x000fe200078e0200 */
[----:B------:R-:W-:-:S02]  /*8140*/  I2FP.F32.U32 R0, R20 ;  /* 0x0000001400007245 */ /* 0x000fc40000201000 */
[----:B------:R-:W4:Y:S01]  /*8150*/  LDC R22, c[0x0][0x658] ;  /* 0x00019600ff167b82 */ /* 0x000f220000000800 */
[----:B------:R-:W-:Y:S01]  /*8160*/  IMAD.IADD R3, R5, 0x1, R3 ;  /* 0x0000000105037824 */ /* 0x000fe200078e0203 */
[----:B0-----:R-:W-:Y:S01]  /*8170*/  ISETP.NE.U32.AND P0, PT, R24, RZ, PT ;  /* 0x000000ff1800720c */ /* 0x001fe20003f05070 */
[----:B------:R-:W-:-:S03]  /*8180*/  FMUL R0, R0, UR4 ;  /* 0x0000000400007c20 */ /* 0x000fc60008400000 */
[----:B------:R-:W-:Y:S01]  /*8190*/  ISETP.NE.AND.EX P0, PT, R25, RZ, PT, P0 ;  /* 0x000000ff1900720c */ /* 0x000fe20003f05300 */
[----:B------:R0:W0:Y:S01]  /*81a0*/  F2I.U32.TRUNC.NTZ R14, R0 ;  /* 0x00000000000e7305 */ /* 0x000022000020f000 */
[----:B------:R-:W0:Y:S01]  /*81b0*/  LDC R9, c[0x0][0x144] ;  /* 0x00005100ff097b82 */ /* 0x000e220000000800 */
[-C--:B-1----:R-:W-:Y:S01]  /*81c0*/  SHF.R.U64 R10, R4, R6.reuse, R3 ;  /* 0x00000006040a7219 */ /* 0x082fe20000001203 */
[----:B---3--:R-:W-:Y:S01]  /*81d0*/  IMAD.MOV R7, RZ, RZ, -R7 ;  /* 0x000000ffff077224 */ /* 0x008fe200078e0a07 */
[----:B------:R-:W-:-:S05]  /*81e0*/  SHF.R.U32.HI R3, RZ, R6, R3 ;  /* 0x00000006ff037219 */ /* 0x000fca0000011603 */
[----:B------:R-:W1:Y:S01]  /*81f0*/  LDC R15, c[0x0][0x148] ;  /* 0x00005200ff0f7b82 */ /* 0x000e620000000800 */
[-CC-:B--2---:R-:W-:Y:S02]  /*8200*/  SHF.R.U64 R12, R10, R8.reuse, R3.reuse ;  /* 0x000000080a0c7219 */ /* 0x184fe40000001203 */
[----:B------:R-:W-:-:S05]  /*8210*/  SHF.R.U32.HI R3, RZ, R8, R3 ;  /* 0x00000008ff037219 */ /* 0x000fca0000011603 */
[----:B-----5:R-:W2:Y:S01]  /*8220*/  LDC R21, c[0x0][0x600] ;  /* 0x00018000ff157b82 */ /* 0x020ea20000000800 */
[-CC-:B----4-:R-:W-:Y:S02]  /*8230*/  SHF.R.U64 R13, R12, R22.reuse, R3.reuse ;  /* 0x000000160c0d7219 */ /* 0x190fe40000001203 */
[----:B------:R-:W-:-:S03]  /*8240*/  SHF.R.U32.HI R5, RZ, R22, R3 ;  /* 0x00000016ff057219 */ /* 0x000fc60000011603 */
[----:B------:R-:W-:Y:S02]  /*8250*/  IMAD.MOV.U32 R4, RZ, RZ, R13 ;  /* 0x000000ffff047224 */ /* 0x000fe400078e000d */
[----:B------:R-:W3:Y:S01]  /*8260*/  LDC R26, c[0x0][0x648] ;  /* 0x00019200ff1a7b82 */ /* 0x000ee20000000800 */
[----:B0-----:R-:W-:-:S07]  /*8270*/  IMAD R22, R9, R7, R18 ;  /* 0x0000000709167224 */ /* 0x001fce00078e0212 */
[----:B------:R-:W0:Y:S08]  /*8280*/  LDC R27, c[0x0][0x638] ;  /* 0x00018e00ff1b7b82 */ /* 0x000e300000000800 */
[----:B------:R-:W4:Y:S01]  /*8290*/  LDC R28, c[0x0][0x610] ;  /* 0x00018400ff1c7b82 */ /* 0x000f220000000800 */
[----:B-1----:R-:W-:Y:S05]  /*82a0*/  @!P0 BRA `(.L_x_226) ;  /* 0x0000000000288947 */ /* 0x002fea0003800000 */
[----:B------:R-:W1:Y:S02]  /*82b0*/  LDC R0, c[0x0][0x64c] ;  /* 0x00019300ff007b82 */ /* 0x000e640000000800 */
[----:B-1----:R-:W-:-:S05]  /*82c0*/  IADD3 R3, P0, R13, R0, RZ ;  /* 0x000000000d037210 */ /* 0x002fca0007f1e0ff */
        /* <DEDUP_REMOVED lines=8> */
.L_x_226:
[----:B------:R-:W-:Y:S01]  /*8350*/  ISETP.NE.AND P0, PT, R2, 0x1, PT ;  /* 0x000000010200780c */ /* 0x000fe20003f05270 */
[----:B------:R-:W-:Y:S01]  /*8360*/  IMAD.MOV R14, RZ, RZ, -R14 ;  /* 0x000000ffff0e7224 */ /* 0x000fe200078e0a0e */
[----:B---3--:R-:W-:Y:S01]  /*8370*/  SHF.R.U64 R0, R4, R26, R5 ;  /* 0x0000001a04007219 */ /* 0x008fe20000001205 */
[----:B--2---:R-:W-:Y:S01]  /*8380*/  VIADD R5, R21, 0xffffffff ;  /* 0xffffffff15057836 */ /* 0x004fe20000000000 */
[----:B------:R-:W-:-:S03]  /*8390*/  LOP3.LUT R3, R12, R131, RZ, 0xc0, !PT ;  /* 0x000000830c037212 */ /* 0x000fc600078ec0ff */
[----:B------:R-:W-:Y:S01]  /*83a0*/  IMAD.MOV R4, RZ, RZ, -R0 ;  /* 0x000000ffff047224 */ /* 0x000fe200078e0a00 */
[----:B------:R-:W-:Y:S01]  /*83b0*/  LOP3.LUT R5, R10, R5, RZ, 0xc0, !PT ;  /* 0x000000050a057212 */ /* 0x000fe200078ec0ff */
[----:B------:R-:W-:Y:S02]  /*83c0*/  IMAD R3, R126, R0, R3 ;  /* 0x000000007e037224 */ /* 0x000fe400078e0203 */
[----:B0-----:R-:W-:Y:S02]  /*83d0*/  IMAD R0, R4, R27, R13 ;  /* 0x0000001b04007224 */ /* 0x001fe400078e020d */
[----:B------:R-:W-:Y:S02]  /*83e0*/  @P0 IMAD R22, R15, R14, R20 ;  /* 0x0000000e0f160224 */ /* 0x000fe400078e0214 */
[----:B------:R-:W-:Y:S02]  /*83f0*/  IMAD.MOV.U32 R4, RZ, RZ, 0x1 ;  /* 0x00000001ff047424 */ /* 0x000fe400078e00ff */
[----:B----4-:R-:W-:-:S02]  /*8400*/  IMAD R22, R3, R28, R22 ;  /* 0x0000001c03167224 */ /* 0x010fc400078e0216 */
[----:B------:R-:W-:Y:S01]  /*8410*/  IMAD R3, R0, R21, R5 ;  /* 0x0000001500037224 */ /* 0x000fe200078e0205 */
[----:B------:R-:W-:-:S04]  /*8420*/  PRMT R0, R4, 0x7610, R0 ;  /* 0x0000761004007816 */ /* 0x000fc80000000000 */
[----:B------:R-:W-:Y:S02]  /*8430*/  SEL R18, R3, R22, !P0 ;  /* 0x0000001603127207 */ /* 0x000fe40004000000 */
[----:B------:R-:W-:-:S07]  /*8440*/  SEL R22, R22, R3, !P0 ;  /* 0x0000000316167207 */ /* 0x000fce0004000000 */
.L_x_224:
[----:B------:R-:W-:Y:S02]  /*8450*/  LOP3.LUT P0, RZ, R0, 0xff, RZ, 0xc0, !PT ;  /* 0x000000ff00ff7812 */ /* 0x000fe4000780c0ff */
[----:B------:R-:W-:-:S11]  /*8460*/  LOP3.LUT R134, R134, 0x1, RZ, 0x3c, !PT ;  /* 0x0000000186867812 */ /* 0x000fd600078e3cff */
[----:B------:R-:W-:Y:S05]  /*8470*/  @P0 BRA `(.L_x_227) ;  /* 0xffffff9000800947 */ /* 0x000fea000383ffff */
[----:B------:R-:W-:Y:S05]  /*8480*/  EXIT ;  /* 0x000000000000794d */ /* 0x000fea0003800000 */
.L_x_14:
[----:B------:R-:W-:-:S08]  /*8490*/  ISETP.NE.AND P0, PT, R14, RZ, PT ;  /* 0x000000ff0e00720c */ /* 0x000fd00003f05270 */
[----:B0-----:R-:W0:-:S00]  /*84a0*/  USETMAXREG.DEALLOC.CTAPOOL 0x28 ;  /* 0x00000028000079c8 */ /* 0x001e0000080e0500 */
[----:B------:R-:W-:Y:S05]  /*84b0*/  @P0 EXIT ;  /* 0x000000000000094d */ /* 0x000fea0003800000 */
[----:B0-----:R-:W-:Y:S01]  /*84c0*/  LOP3.LUT P0, RZ, R3, 0xff, RZ, 0xc0, !PT ;  /* 0x000000ff03ff7812 */ /* 0x001fe2000780c0ff */
[----:B------:R-:W-:Y:S02]  /*84d0*/  IMAD.MOV.U32 R3, RZ, RZ, 0x1 ;  /* 0x00000001ff037424 */ /* 0x000fe400078e00ff */
[----:B------:R-:W-:-:S10]  /*84e0*/  IMAD.MOV.U32 R8, RZ, RZ, RZ ;  /* 0x000000ffff087224 */ /* 0x000fd400078e00ff */
[----:B------:R-:W-:Y:S05]  /*84f0*/  @!P0 BRA `(.L_x_228) ;  /* 0x0000000c00108947 */ /* 0x000fea0003800000 */
[----:B------:R-:W-:Y:S01]  /*8500*/  LOP3.LUT P0, RZ, R5, 0x1f, RZ, 0xc0, !PT ;  /* 0x0000001f05ff7812 */ /* 0x000fe2000780c0ff */
[----:B------:R-:W-:Y:S01]  /*8510*/  ULDC UR5, c[0x0][0x658] ;  /* 0x0001960000057ab9 */ /* 0x000fe20000000800 */
[----:B------:R-:W-:Y:S01]  /*8520*/  UMOV UR6, 0xffffffff ;  /* 0xffffffff00067882 */ /* 0x000fe20000000000 */
[----:B------:R-:W-:Y:S01]  /*8530*/  BSSY B0, `(.L_x_228) ;  /* 0x00000c0000007945 */ /* 0x000fe20003800000 */
[----:B------:R-:W-:Y:S01]  /*8540*/  USHF.L.U32 UR6, UR6, UR5, URZ ;  /* 0x0000000506067299 */ /* 0x000fe2000800063f */
[C---:B------:R-:W-:Y:S01]  /*8550*/  ISETP.NE.AND P2, PT, R4.reuse, RZ, PT ;  /* 0x000000ff0400720c */ /* 0x040fe20003f45270 */
[----:B------:R-:W-:Y:S01]  /*8560*/  IMAD.MOV.U32 R10, RZ, RZ, 0x1 ;  /* 0x00000001ff0a7424 */ /* 0x000fe200078e00ff */
[----:B------:R-:W-:Y:S01]  /*8570*/  ISETP.NE.OR P0, PT, R4, RZ, !P0 ;  /* 0x000000ff0400720c */ /* 0x000fe20004705670 */
[----:B------:R-:W-:Y:S01]  /*8580*/  IMAD.MOV.U32 R3, RZ, RZ, 0x1 ;  /* 0x00000001ff037424 */ /* 0x000fe200078e00ff */
[----:B------:R-:W-:Y:S01]  /*8590*/  LOP3.LUT R9, R23, 0x2, RZ, 0xfc, !PT ;  /* 0x0000000217097812 */ /* 0x000fe200078efcff */
[----:B------:R-:W-:Y:S01]  /*85a0*/  IMAD.MOV.U32 R8, RZ, RZ, RZ ;  /* 0x000000ffff087224 */ /* 0x000fe200078e00ff */
[----:B------:R-:W-:Y:S01]  /*85b0*/  ULDC UR4, c[0x0][0x600] ;  /* 0x0001800000047ab9 */ /* 0x000fe20000000800 */
[----:B------:R-:W-:Y:S01]  /*85c0*/  UMOV UR7, 0x1 ;  /* 0x0000000100077882 */ /* 0x000fe20000000000 */
[----:B------:R-:W-:-:S02]  /*85d0*/  UIADD3 UR19, UR40, 0x1, URZ ;  /* 0x0000000128137890 */ /* 0x000fc4000fffe03f */
[----:B------:R-:W-:Y:S02]  /*85e0*/  UIADD3 UR15, UR4, -0x1, URZ ;  /* 0xffffffff040f7890 */ /* 0x000fe4000fffe03f */
[----:B------:R-:W-:Y:S02]  /*85f0*/  USHF.L.U32 UR17, UR7, UR5, URZ ;  /* 0x0000000507117299 */ /* 0x000fe4000800063f */
[----:B------:R-:W-:Y:S01]  /*8600*/  ULOP3.LUT UR16, URZ, UR6, URZ, 0x33, !UPT ;  /* 0x000000063f107292 */ /* 0x000fe2000f8e333f */
[----:B------:R-:W-:-:S11]  /*8610*/  ULDC.64 UR20, c[0x0][0x198] ;  /* 0x0000660000147ab9 */ /* 0x000fd60000000a00 */
.L_x_240:
[----:B------:R-:W-:-:S03]  /*8620*/  UMOV UR4, 0xffffffff ;  /* 0xffffffff00047882 */ /* 0x000fc60000000000 */
[----:B------:R-:W-:Y:S05]  /*8630*/  BRA.DIV UR4, `(.L_x_229) ;  /* 0x0000001604447947 */ /* 0x000fea000b800000 */
[----:B------:R-:W-:-:S13]  /*8640*/  ELECT P6, URZ, PT ;  /* 0x00000000003f782f */ /* 0x000fda00038c0000 */
.L_x_263:
[----:B------:R-:W0:Y:S01]  /*8650*/  LDC R4, c[0x0][0x28c] ;  /* 0x0000a300ff047b82 */ /* 0x000e220000000800 */
[----:B------:R-:W-:Y:S01]  /*8660*/  BSSY B1, `(.L_x_230) ;  /* 0x0000037000017945 */ /* 0x000fe20003800000 */
[----:B0-----:R-:W-:-:S13]  /*8670*/  ISETP.LT.OR P6, PT, R4, 0x1, !P6 ;  /* 0x000000010400780c */ /* 0x001fda00077c1670 */
[----:B------:R-:W-:Y:S05]  /*8680*/  @P6 BRA `(.L_x_231) ;  /* 0x0000000000d06947 */ /* 0x000fea0003800000 */
[----:B------:R-:W-:Y:S02]  /*8690*/  IMAD R18, R18, 0xc0, RZ ;  /* 0x000000c012127824 */ /* 0x000fe400078e02ff */
[----:B------:R-:W-:Y:S02]  /*86a0*/  IMAD.SHL.U32 R22, R22, 0x40, RZ ;  /* 0x0000004016167824 */ /* 0x000fe400078e00ff */
[----:B------:R-:W-:Y:S02]  /*86b0*/  IMAD.MOV.U32 R13, RZ, RZ, RZ ;  /* 0x000000ffff0d7224 */ /* 0x000fe400078e00ff */
[----:B------:R-:W-:Y:S02]  /*86c0*/  IMAD.U32 R14, RZ, RZ, UR19 ;  /* 0x00000013ff0e7e24 */ /* 0x000fe4000f8e00ff */
[----:B------:R-:W-:Y:S02]  /*86d0*/  IMAD.MOV.U32 R4, RZ, RZ, R3 ;  /* 0x000000ffff047224 */ /* 0x000fe400078e0003 */
[----:B------:R-:W-:-:S07]  /*86e0*/  IMAD.MOV.U32 R5, RZ, RZ, R8 ;  /* 0x000000ffff057224 */ /* 0x000fce00078e0008 */
.L_x_235:
[----:B------:R-:W0:Y:S01]  /*86f0*/  S2R R7, SR_CgaCtaId ;  /* 0x0000000000077919 */ /* 0x000e220000008800 */
[----:B------:R-:W-:-:S04]  /*8700*/  MOV R6, 0x400 ;  /* 0x0000040000067802 */ /* 0x000fc80000000f00 */
[----:B0-----:R-:W-:Y:S02]  /*8710*/  LEA R12, R7, R6, 0x18 ;  /* 0x00000006070c7211 */ /* 0x001fe400078ec0ff */
[----:B------:R-:W-:Y:S01]  /*8720*/  SHF.L.U32 R6, R4, 0x1f, RZ ;  /* 0x0000001f04067819 */ /* 0x000fe200000006ff */
[----:B------:R-:W0:Y:S02]  /*8730*/  @!P2 LDC R7, c[0x0][0x500] ;  /* 0x00014000ff07ab82 */ /* 0x000e240000000800 */
[----:B------:R-:W-:-:S04]  /*8740*/  IMAD R11, R5, 0x8, R12 ;  /* 0x00000008050b7824 */ /* 0x000fc800078e020c */
[----:B------:R-:W1:Y:S02]  /*8750*/  SYNCS.PHASECHK.TRANS64.TRYWAIT P1, [R11+URZ+0x70], R6 ;  /* 0x000070060b0075a7 */ /* 0x000e64000802017f */
[----:B-1----:R-:W-:Y:S05]  /*8760*/  @!P1 BRA `(.L_x_232) ;  /* 0x0000001400189947 */ /* 0x002fea0003800000 */
.L_x_264:
[----:B-1----:R-:W-:Y:S01]  /*8770*/  PRMT R6, R9, 0x9910, RZ ;  /* 0x0000991009067816 */ /* 0x002fe200000000ff */
[----:B0-----:R0:W-:Y:S03]  /*8780*/  @!P2 SYNCS.ARRIVE.TRANS64 RZ, [R11+URZ], R7 ;  /* 0x000000070bffa9a7 */ /* 0x0011e6000800003f */
[----:B------:R-:W-:-:S13]  /*8790*/  ISETP.NE.AND P1, PT, R6, 0x2, PT ;  /* 0x000000020600780c */ /* 0x000fda0003f25270 */
[----:B0-----:R-:W-:Y:S05]  /*87a0*/  @P1 BRA `(.L_x_233) ;  /* 0x0000000000041947 */ /* 0x001fea0003800000 */
[----:B------:R-:W-:Y:S01]  /*87b0*/  BPT.TRAP 0x1 ;  /* 0x000000040000795c */ /* 0x000fe20000300000 */
.L_x_233:
[----:B------:R-:W-:Y:S05]  /*87c0*/  @P0 BRA `(.L_x_234) ;  /* 0x0000000000040947 */ /* 0x000fea0003800000 */
[----:B------:R-:W-:Y:S01]  /*87d0*/  BPT.TRAP 0x1 ;  /* 0x000000040000795c */ /* 0x000fe20000300000 */
.L_x_234:
[--C-:B------:R-:W-:Y:S01]  /*87e0*/  IMAD R6, R5, 0x1000, R12.reuse ;  /* 0x0000100005067824 */ /* 0x100fe200078e020c */
[----:B------:R-:W-:Y:S01]  /*87f0*/  R2UR UR9, R11 ;  /* 0x000000000b0972ca */ /* 0x000fe200000e0000 */
[C---:B------:R-:W-:Y:S01]  /*8800*/  IMAD R12, R5.reuse, 0x3000, R12 ;  /* 0x00003000050c7824 */ /* 0x040fe200078e020c */
[----:B------:R-:W-:Y:S01]  /*8810*/  UIADD3 UR4, UP0, UR20, 0xf0, URZ ;  /* 0x000000f014047890 */ /* 0x000fe2000ff1e03f */
[----:B------:R-:W-:Y:S01]  /*8820*/  VIADD R14, R14, 0xffffffff ;  /* 0xffffffff0e0e7836 */ /* 0x000fe20000000000 */
[----:B------:R-:W-:Y:S01]  /*8830*/  R2UR UR5, R6 ;  /* 0x00000000060572ca */ /* 0x000fe200000e0000 */
[----:B------:R-:W-:Y:S01]  /*8840*/  UIADD3 UR22, UP1, UR20, 0x1f0, URZ ;  /* 0x000001f014167890 */ /* 0x000fe2000ff3e03f */
[----:B------:R-:W-:Y:S01]  /*8850*/  R2UR UR8, R12 ;  /* 0x000000000c0872ca */ /* 0x000fe200000e0000 */
[----:B------:R-:W-:Y:S01]  /*8860*/  VIADD R5, R5, 0x1 ;  /* 0x0000000105057836 */ /* 0x000fe20000000000 */
[----:B------:R-:W-:Y:S01]  /*8870*/  R2UR UR11, R22 ;  /* 0x00000000160b72ca */ /* 0x000fe200000e0000 */
[----:B------:R-:W-:Y:S01]  /*8880*/  UIADD3.X UR23, URZ, UR21, URZ, UP1, !UPT ;  /* 0x000000153f177290 */ /* 0x000fe20008ffe43f */
[----:B------:R-:W-:Y:S01]  /*8890*/  R2UR UR10, R13 ;  /* 0x000000000d0a72ca */ /* 0x000fe200000e0000 */
[----:B------:R-:W-:Y:S01]  /*88a0*/  UMOV UR6, 0x0 ;  /* 0x0000000000067882 */ /* 0x000fe20000000000 */
[----:B------:R-:W-:Y:S01]  /*88b0*/  R2UR UR12, R19 ;  /* 0x00000000130c72ca */ /* 0x000fe200000e0000 */
[----:B------:R-:W-:Y:S01]  /*88c0*/  UMOV UR7, 0x10000000 ;  /* 0x1000000000077882 */ /* 0x000fe20000000000 */
[----:B------:R-:W-:Y:S01]  /*88d0*/  R2UR UR18, R18 ;  /* 0x00000000121272ca */ /* 0x000fe200000e0000 */
[----:B------:R-:W-:Y:S01]  /*88e0*/  VIADD R13, R13, 0x20 ;  /* 0x000000200d0d7836 */ /* 0x000fe20000000000 */
[----:B------:R-:W-:Y:S01]  /*88f0*/  ISETP.GT.AND P3, PT, R14, 0x1, PT ;  /* 0x000000010e00780c */ /* 0x000fe20003f64270 */
[----:B------:R-:W-:Y:S01]  /*8900*/  UIADD3 UR13, UR5, 0x200, URZ ;  /* 0x00000200050d7890 */ /* 0x000fe2000fffe03f */
[----:B------:R-:W-:Y:S01]  /*8910*/  ISETP.NE.AND P1, PT, R5, 0xe, PT ;  /* 0x0000000e0500780c */ /* 0x000fe20003f25270 */
[----:B------:R-:W-:-:S02]  /*8920*/  UIADD3.X UR5, URZ, UR21, URZ, UP0, !UPT ;  /* 0x000000153f057290 */ /* 0x000fc400087fe43f */
[----:B------:R-:W-:Y:S01]  /*8930*/  UIADD3 UR14, UR8, 0xe200, URZ ;  /* 0x0000e200080e7890 */ /* 0x000fe2000fffe03f */
[----:B------:R-:W-:Y:S02]  /*8940*/  SEL R7, RZ, 0x1, P1 ;  /* 0x00000001ff077807 */ /* 0x000fe40000800000 */
[----:B------:R-:W-:Y:S01]  /*8950*/  UMOV UR8, UR13 ;  /* 0x0000000d00087c82 */ /* 0x000fe20008000000 */
[----:B------:R-:W-:Y:S02]  /*8960*/  SEL R5, R5, RZ, P1 ;  /* 0x000000ff05057207 */ /* 0x000fe40000800000 */
[----:B------:R-:W-:Y:S01]  /*8970*/  LOP3.LUT R4, R4, R7, RZ, 0x3c, !PT ;  /* 0x0000000704047212 */ /* 0x000fe200078e3cff */
[----:B------:R0:W-:Y:S02]  /*8980*/  UTMALDG.3D [UR8], [UR4], desc[UR6] ;  /* 0x00000608040075b4 */ /* 0x0001e40008011000 */
[----:B0-----:R-:W-:Y:S01]  /*8990*/  UMOV UR8, UR14 ;  /* 0x0000000e00087c82 */ /* 0x001fe20008000000 */
[----:B------:R-:W-:-:S02]  /*89a0*/  UMOV UR11, UR18 ;  /* 0x00000012000b7c82 */ /* 0x000fc40008000000 */
[----:B------:R0:W-:Y:S02]  /*89b0*/  UTMALDG.3D [UR8], [UR22], desc[UR6] ;  /* 0x00000608160075b4 */ /* 0x0001e40008011000 */
[----:B0-----:R-:W-:Y:S05]  /*89c0*/  @P3 BRA `(.L_x_235) ;  /* 0xfffffffc00483947 */ /* 0x001fea000383ffff */
.L_x_231:
[----:B------:R-:W-:Y:S05]  /*89d0*/  BSYNC B1 ;  /* 0x0000000000017941 */ /* 0x000fea0003800000 */
.L_x_230:
[----:B------:R-:W2:Y:S01]  /*89e0*/  LDL.64 R20, [R1] ;  /* 0x0000000001147983 */ /* 0x000ea20000100a00 */
[----:B------:R-:W-:Y:S01]  /*89f0*/  LOP3.LUT P4, RZ, R10, 0xff, RZ, 0xc0, !PT ;  /* 0x000000ff0aff7812 */ /* 0x000fe2000788c0ff */
[----:B------:R-:W-:Y:S01]  /*8a00*/  VIADD R7, R8, UR40 ;  /* 0x0000002808077c36 */ /* 0x000fe20008000000 */
[----:B------:R-:W-:Y:S01]  /*8a10*/  ULDC.64 UR4, c[0x0][0x650] ;  /* 0x0001940000047ab9 */ /* 0x000fe20000000a00 */
[----:B------:R-:W-:Y:S01]  /*8a20*/  IMAD.U32 R8, RZ, RZ, UR40 ;  /* 0x00000028ff087e24 */ /* 0x000fe2000f8e00ff */
[----:B------:R-:W-:Y:S01]  /*8a30*/  UISETP.GE.U32.AND UP0, UPT, UR40, 0xe, UPT ;  /* 0x0000000e2800788c */ /* 0x000fe2000bf06070 */
[----:B------:R-:W-:Y:S01]  /*8a40*/  BSSY B1, `(.L_x_236) ;  /* 0x000006c000017945 */ /* 0x000fe20003800000 */
[----:B------:R-:W-:Y:S01]  /*8a50*/  ISETP.GT.U32.AND P1, PT, R7, 0xd, PT ;  /* 0x0000000d0700780c */ /* 0x000fe20003f24070 */
[----:B------:R-:W-:Y:S01]  /*8a60*/  IMAD.MOV.U32 R22, RZ, RZ, -0x1 ;  /* 0xffffffffff167424 */ /* 0x000fe200078e00ff */
[----:B------:R-:W-:Y:S01]  /*8a70*/  SHF.R.U32.HI R4, RZ, 0x1, R7 ;  /* 0x00000001ff047819 */ /* 0x000fe20000011607 */
[----:B------:R-:W-:Y:S01]  /*8a80*/  IMAD.MOV.U32 R18, RZ, RZ, -0x1 ;  /* 0xffffffffff127424 */ /* 0x000fe200078e00ff */
[----:B------:R-:W-:Y:S01]  /*8a90*/  ISETP.LT.U32.AND P1, PT, R8, 0xe, P1 ;  /* 0x0000000e0800780c */ /* 0x000fe20000f21070 */
[----:B------:R-:W-:Y:S01]  /*8aa0*/  IMAD.MOV.U32 R19, RZ, RZ, -0x1 ;  /* 0xffffffffff137424 */ /* 0x000fe200078e00ff */
[----:B------:R-:W-:Y:S01]  /*8ab0*/  PLOP3.LUT P3, PT, PT, PT, UP0, 0x80, 0x0 ;  /* 0x000000000000781c */ /* 0x000fe20003f6f008 */
[----:B------:R-:W0:Y:S01]  /*8ac0*/  @P4 S2R R6, SR_CgaCtaId ;  /* 0x0000000000064919 */ /* 0x000e220000008800 */
[----:B------:R-:W-:-:S02]  /*8ad0*/  @P4 MOV R5, 0x400 ;  /* 0x0000040000054802 */ /* 0x000fc40000000f00 */
[----:B------:R-:W-:Y:S02]  /*8ae0*/  PRMT R10, RZ, 0x7610, R10 ;  /* 0x00007610ff0a7816 */ /* 0x000fe4000000000a */
[----:B0-----:R-:W-:Y:S01]  /*8af0*/  @P4 LEA R6, R6, R5, 0x18 ;  /* 0x0000000506064211 */ /* 0x001fe200078ec0ff */
[----:B------:R-:W-:Y:S01]  /*8b00*/  IMAD.WIDE.U32 R4, R4, -0x6db6db6d, RZ ;  /* 0x9249249304047825 */ /* 0x000fe200078e00ff */
[----:B------:R-:W-:Y:S02]  /*8b10*/  SEL R4, RZ, 0x1, !P1 ;  /* 0x00000001ff047807 */ /* 0x000fe40004800000 */
[----:B------:R0:W-:Y:S02]  /*8b20*/  @P4 SYNCS.ARRIVE.TRANS64.A1T0 RZ, [R6+URZ+0x118], RZ ;  /* 0x000118ff06ff49a7 */ /* 0x0001e4000810003f */
[----:B------:R-:W-:Y:S02]  /*8b30*/  LOP3.LUT R3, R3, R4, RZ, 0x3c, !PT ;  /* 0x0000000403037212 */ /* 0x000fe400078e3cff */
[----:B------:R-:W-:-:S02]  /*8b40*/  PRMT R4, RZ, 0x7610, R4 ;  /* 0x00007610ff047816 */ /* 0x000fc40000000004 */
[----:B0-----:R-:W-:-:S04]  /*8b50*/  SHF.R.U32.HI R6, RZ, 0x2, R5 ;  /* 0x00000002ff067819 */ /* 0x001fc80000011605 */
[----:B------:R-:W-:Y:S01]  /*8b60*/  @P3 LOP3.LUT R3, R3, 0x1, R6, 0x78, !PT ;  /* 0x0000000103033812 */ /* 0x000fe200078e7806 */
[----:B------:R-:W-:Y:S01]  /*8b70*/  IMAD R8, R6, -0xe, R7 ;  /* 0xfffffff206087824 */ /* 0x000fe200078e0207 */
[----:B--2---:R-:W-:-:S04]  /*8b80*/  IADD3 R16, P4, R16, R20, RZ ;  /* 0x0000001410107210 */ /* 0x004fc80007f9e0ff */
[----:B------:R-:W-:Y:S01]  /*8b90*/  ISETP.GE.U32.AND P1, PT, R16, UR4, PT ;  /* 0x0000000410007c0c */ /* 0x000fe2000bf26070 */
[----:B------:R-:W-:-:S05]  /*8ba0*/  IMAD.X R17, R17, 0x1, R0, P4 ;  /* 0x0000000111117824 */ /* 0x000fca00020e0600 */
[----:B------:R-:W-:-:S13]  /*8bb0*/  ISETP.GE.U32.AND.EX P1, PT, R17, UR5, PT, P1 ;  /* 0x0000000511007c0c */ /* 0x000fda000bf26110 */
[----:B------:R-:W-:Y:S05]  /*8bc0*/  @P1 BRA `(.L_x_237) ;  /* 0x00000004004c1947 */ /* 0x000fea0003800000 */
[----:B------:R-:W0:Y:S01]  /*8bd0*/  S2R R12, SR_CTAID.X ;  /* 0x00000000000c7919 */ /* 0x000e220000002500 */
[----:B------:R-:W-:Y:S01]  /*8be0*/  ULDC.64 UR4, c[0x0][0x628] ;  /* 0x00018a0000047ab9 */ /* 0x000fe20000000a00 */
[----:B------:R-:W1:Y:S01]  /*8bf0*/  LDC R13, c[0x0][0x144] ;  /* 0x00005100ff0d7b82 */ /* 0x000e620000000800 */
[----:B------:R-:W-:Y:S01]  /*8c00*/  ISETP.NE.U32.AND P1, PT, RZ, UR4, PT ;  /* 0x00000004ff007c0c */ /* 0x000fe2000bf25070 */
[----:B------:R-:W2:Y:S01]  /*8c10*/  S2R R11, SR_CTAID.Y ;  /* 0x00000000000b7919 */ /* 0x000ea20000002600 */
[----:B------:R-:W-:Y:S01]  /*8c20*/  ULDC UR6, c[0x0][0x150] ;  /* 0x0000540000067ab9 */ /* 0x000fe20000000800 */
[----:B------:R-:W-:Y:S01]  /*8c30*/  ULDC UR7, c[0x0][0x630] ;  /* 0x00018c0000077ab9 */ /* 0x000fe20000000800 */
[----:B------:R-:W-:Y:S01]  /*8c40*/  ISETP.NE.AND.EX P1, PT, RZ, UR5, PT, P1 ;  /* 0x00000005ff007c0c */ /* 0x000fe2000bf25310 */
[----:B------:R-:W-:Y:S01]  /*8c50*/  IMAD.MOV.U32 R4, RZ, RZ, R16 ;  /* 0x000000ffff047224 */ /* 0x000fe200078e0010 */
[----:B0-----:R-:W-:-:S05]  /*8c60*/  I2FP.F32.U32 R5, R12 ;  /* 0x0000000c00057245 */ /* 0x001fca0000201000 */
[----:B------:R-:W-:Y:S01]  /*8c70*/  FMUL R14, R5, UR6 ;  /* 0x00000006050e7c20 */ /* 0x000fe20008400000 */
[----:B------:R-:W-:-:S05]  /*8c80*/  IMAD.MOV.U32 R5, RZ, RZ, R17 ;  /* 0x000000ffff057224 */ /* 0x000fca00078e0011 */
[----:B--2---:R-:W-:Y:S05]  /*8c90*/  @!P1 BRA `(.L_x_238) ;  /* 0x0000000000289947 */ /* 0x004fea0003800000 */
[----:B------:R-:W-:Y:S02]  /*8ca0*/  ULDC UR6, c[0x0][0x634] ;  /* 0x00018d0000067ab9 */ /* 0x000fe40000000800 */
[----:B------:R-:W-:-:S05]  /*8cb0*/  IADD3 R5, P1, R16, UR6, RZ ;  /* 0x0000000610057c10 */ /* 0x000fca000ff3e0ff */
[----:B------:R-:W-:-:S04]  /*8cc0*/  IMAD.X R15, RZ, RZ, R17, P1 ;  /* 0x000000ffff0f7224 */ /* 0x000fc800008e0611 */
[----:B------:R-:W-:-:S04]  /*8cd0*/  IMAD.WIDE.U32 R6, R15, UR4, RZ ;  /* 0x000000040f067c25 */ /* 0x000fc8000f8e00ff */
[----:B------:R-:W-:-:S04]  /*8ce0*/  IMAD.WIDE.U32 R6, P1, R5, UR5, R6 ;  /* 0x0000000505067c25 */ /* 0x000fc8000f820006 */
[----:B------:R-:W-:-:S04]  /*8cf0*/  IMAD.WIDE.U32 R4, R5, UR4, RZ ;  /* 0x0000000405047c25 */ /* 0x000fc8000f8e00ff */
[----:B------:R-:W-:Y:S01]  /*8d00*/  IMAD.MOV.U32 R4, RZ, RZ, R7 ;  /* 0x000000ffff047224 */ /* 0x000fe200078e0007 */
[----:B------:R-:W-:Y:S01]  /*8d10*/  IADD3 RZ, P3, R5, R6, RZ ;  /* 0x0000000605ff7210 */ /* 0x000fe20007f7e0ff */
[----:B------:R-:W-:-:S04]  /*8d20*/  IMAD.X R5, RZ, RZ, RZ, P1 ;  /* 0x000000ffff057224 */ /* 0x000fc800008e06ff */
[----:B------:R-:W-:-:S08]  /*8d30*/  IMAD.WIDE.U32.X R4, R15, UR5, R4, P3 ;  /* 0x000000050f047c25 */ /* 0x000fd000098e0404 */
.L_x_238:
[--C-:B------:R-:W-:Y:S01]  /*8d40*/  SHF.R.U64 R19, R4, UR7, R5.reuse ;  /* 0x0000000704137c19 */ /* 0x100fe20008001205 */
[----:B------:R-:W0:Y:S01]  /*8d50*/  F2I.U32.TRUNC.NTZ R14, R14 ;  /* 0x0000000e000e7305 */ /* 0x000e22000020f000 */
[----:B------:R-:W-:Y:S01]  /*8d60*/  SHF.R.U32.HI R4, RZ, UR7, R5 ;  /* 0x00000007ff047c19 */ /* 0x000fe20008011605 */
[----:B------:R-:W-:Y:S01]  /*8d70*/  ULDC.64 UR4, c[0x0][0x620] ;  /* 0x0001880000047ab9 */ /* 0x000fe20000000a00 */
[----:B------:R-:W-:Y:S01]  /*8d80*/  IADD3 R7, P1, RZ, -R19, RZ ;  /* 0x80000013ff077210 */ /* 0x000fe20007f3e0ff */
[----:B------:R-:W-:Y:S01]  /*8d90*/  ULDC.64 UR6, c[0x0][0x640] ;  /* 0x0001900000067ab9 */ /* 0x000fe20000000a00 */
[----:B------:R-:W2:Y:S03]  /*8da0*/  LDC R18, c[0x0][0x148] ;  /* 0x00005200ff127b82 */ /* 0x000ea60000000800 */
[----:B------:R-:W-:Y:S01]  /*8db0*/  IMAD.X R4, RZ, RZ, ~R4, P1 ;  /* 0x000000ffff047224 */ /* 0x000fe200008e0e04 */
[----:B------:R-:W-:-:S03]  /*8dc0*/  ISETP.NE.U32.AND P1, PT, RZ, UR6, PT ;  /* 0x00000006ff007c0c */ /* 0x000fc6000bf25070 */
[----:B------:R-:W-:Y:S01]  /*8dd0*/  IMAD R6, R4, UR4, RZ ;  /* 0x0000000404067c24 */ /* 0x000fe2000f8e02ff */
[----:B------:R-:W-:Y:S01]  /*8de0*/  ISETP.NE.AND.EX P1, PT, RZ, UR7, PT, P1 ;  /* 0x00000007ff007c0c */ /* 0x000fe2000bf25310 */
[----:B------:R-:W-:Y:S01]  /*8df0*/  IMAD.WIDE.U32 R4, R7, UR4, R16 ;  /* 0x0000000407047c25 */ /* 0x000fe2000f8e0010 */
[----:B------:R-:W-:-:S03]  /*8e00*/  ULDC UR4, c[0x0][0x618] ;  /* 0x0001860000047ab9 */ /* 0x000fc60000000800 */
[----:B------:R-:W-:Y:S01]  /*8e10*/  IMAD R7, R7, UR5, R6 ;  /* 0x0000000507077c24 */ /* 0x000fe2000f8e0206 */
[----:B------:R-:W-:Y:S01]  /*8e20*/  ULDC UR5, c[0x0][0x154] ;  /* 0x0000550000057ab9 */ /* 0x000fe20000000800 */
[----:B0-----:R-:W-:Y:S02]  /*8e30*/  IMAD.MOV R6, RZ, RZ, -R14 ;  /* 0x000000ffff067224 */ /* 0x001fe400078e0a0e */
[----:B------:R-:W-:Y:S02]  /*8e40*/  IMAD.IADD R5, R5, 0x1, R7 ;  /* 0x0000000105057824 */ /* 0x000fe400078e0207 */
[----:B-1----:R-:W-:Y:S01]  /*8e50*/  IMAD R12, R13, R6, R12 ;  /* 0x000000060d0c7224 */ /* 0x002fe200078e020c */
[----:B------:R-:W-:Y:S02]  /*8e60*/  I2FP.F32.U32 R6, R11 ;  /* 0x0000000b00067245 */ /* 0x000fe40000201000 */
[--C-:B------:R-:W-:Y:S02]  /*8e70*/  SHF.R.U64 R13, R4, UR4, R5.reuse ;  /* 0x00000004040d7c19 */ /* 0x100fe40008001205 */
[----:B------:R-:W-:Y:S01]  /*8e80*/  SHF.R.U32.HI R4, RZ, UR4, R5 ;  /* 0x00000004ff047c19 */ /* 0x000fe20008011605 */
[----:B------:R-:W-:Y:S01]  /*8e90*/  FMUL R6, R6, UR5 ;  /* 0x0000000506067c20 */ /* 0x000fe20008400000 */
[----:B------:R-:W-:-:S02]  /*8ea0*/  ULDC UR4, c[0x0][0x608] ;  /* 0x0001820000047ab9 */ /* 0x000fc40000000800 */
[--C-:B------:R-:W-:Y:S01]  /*8eb0*/  SHF.R.U64 R15, R13, UR4, R4.reuse ;  /* 0x000000040d0f7c19 */ /* 0x100fe20008001204 */
[----:B------:R0:W1:Y:S01]  /*8ec0*/  F2I.U32.TRUNC.NTZ R20, R6 ;  /* 0x0000000600147305 */ /* 0x000062000020f000 */
[----:B------:R-:W-:Y:S01]  /*8ed0*/  SHF.R.U32.HI R4, RZ, UR4, R4 ;  /* 0x00000004ff047c19 */ /* 0x000fe20008011604 */
[----:B------:R-:W-:-:S03]  /*8ee0*/  ULDC UR4, c[0x0][0x658] ;  /* 0x0001960000047ab9 */ /* 0x000fc60000000800 */
[--C-:B------:R-:W-:Y:S02]  /*8ef0*/  SHF.R.U64 R14, R15, UR4, R4.reuse ;  /* 0x000000040f0e7c19 */ /* 0x100fe40008001204 */
[----:B------:R-:W-:-:S03]  /*8f00*/  SHF.R.U32.HI R21, RZ, UR4, R4 ;  /* 0x00000004ff157c19 */ /* 0x000fc60008011604 */
[----:B------:R-:W-:Y:S02]  /*8f10*/  IMAD.MOV.U32 R4, RZ, RZ, R14 ;  /* 0x000000ffff047224 */ /* 0x000fe400078e000e */
[----:B------:R-:W-:Y:S01]  /*8f20*/  IMAD.MOV.U32 R5, RZ, RZ, R21 ;  /* 0x000000ffff057224 */ /* 0x000fe200078e0015 */
[----:B0-----:R-:W-:Y:S06]  /*8f30*/  @!P1 BRA `(.L_x_239) ;  /* 0x0000000000289947 */ /* 0x001fec0003800000 */
        /* <DEDUP_REMOVED lines=10> */
.L_x_239:
[----:B------:R-:W-:Y:S01]  /*8fe0*/  ISETP.NE.AND P1, PT, R2, 0x1, PT ;  /* 0x000000010200780c */ /* 0x000fe20003f25270 */
[----:B------:R-:W-:Y:S01]  /*8ff0*/  ULDC UR4, c[0x0][0x648] ;  /* 0x0001920000047ab9 */ /* 0x000fe20000000800 */
[----:B------:R-:W-:Y:S01]  /*9000*/  LOP3.LUT R15, R15, UR16, RZ, 0xc0, !PT ;  /* 0x000000100f0f7c12 */ /* 0x000fe2000f8ec0ff */
[----:B-1----:R-:W-:Y:S01]  /*9010*/  IMAD.MOV R20, RZ, RZ, -R20 ;  /* 0x000000ffff147224 */ /* 0x002fe200078e0a14 */
[----:B------:R-:W-:Y:S01]  /*9020*/  SHF.R.U64 R4, R4, UR4, R5 ;  /* 0x0000000404047c19 */ /* 0x000fe20008001205 */
[----:B------:R-:W-:Y:S01]  /*9030*/  ULDC UR4, c[0x0][0x638] ;  /* 0x00018e0000047ab9 */ /* 0x000fe20000000800 */
[----:B------:R-:W-:Y:S01]  /*9040*/  LOP3.LUT R13, R13, UR15, RZ, 0xc0, !PT ;  /* 0x0000000f0d0d7c12 */ /* 0x000fe2000f8ec0ff */
[----:B------:R-:W-:Y:S02]  /*9050*/  ULDC UR5, c[0x0][0x610] ;  /* 0x0001840000057ab9 */ /* 0x000fe40000000800 */
[----:B------:R-:W-:Y:S02]  /*9060*/  IMAD.MOV R5, RZ, RZ, -R4 ;  /* 0x000000ffff057224 */ /* 0x000fe400078e0a04 */
[----:B------:R-:W-:-:S02]  /*9070*/  IMAD R15, R4, UR17, R15 ;  /* 0x00000011040f7c24 */ /* 0x000fc4000f8e020f */
[----:B--2---:R-:W-:Y:S02]  /*9080*/  @P1 IMAD R12, R18, R20, R11 ;  /* 0x00000014120c1224 */ /* 0x004fe400078e020b */
[----:B------:R-:W-:Y:S01]  /*9090*/  IMAD R14, R5, UR4, R14 ;  /* 0x00000004050e7c24 */ /* 0x000fe2000f8e020e */
[----:B------:R-:W-:Y:S01]  /*90a0*/  ULDC UR4, c[0x0][0x600] ;  /* 0x0001800000047ab9 */ /* 0x000fe20000000800 */
[----:B------:R-:W-:Y:S02]  /*90b0*/  IMAD R12, R15, UR5, R12 ;  /* 0x000000050f0c7c24 */ /* 0x000fe4000f8e020c */
[----:B------:R-:W-:Y:S02]  /*90c0*/  IMAD R5, R14, UR4, R13 ;  /* 0x000000040e057c24 */ /* 0x000fe4000f8e020d */
[----:B------:R-:W-:-:S03]  /*90d0*/  IMAD.MOV.U32 R4, RZ, RZ, 0x1 ;  /* 0x00000001ff047424 */ /* 0x000fc600078e00ff */
[----:B------:R-:W-:Y:S02]  /*90e0*/  SEL R18, R5, R12, !P1 ;  /* 0x0000000c05127207 */ /* 0x000fe40004800000 */
[----:B------:R-:W-:-:S07]  /*90f0*/  SEL R22, R12, R5, !P1 ;  /* 0x000000050c167207 */ /* 0x000fce0004800000 */
.L_x_237:
[----:B------:R-:W-:Y:S05]  /*9100*/  BSYNC B1 ;  /* 0x0000000000017941 */ /* 0x000fea0003800000 */
.L_x_236:
[----:B------:R-:W-:-:S13]  /*9110*/  LOP3.LUT P1, RZ, R4, 0xff, RZ, 0xc0, !PT ;  /* 0x000000ff04ff7812 */ /* 0x000fda000782c0ff */
[----:B------:R-:W-:Y:S05]  /*9120*/  @P1 BRA `(.L_x_240) ;  /* 0xfffffff4003c1947 */ /* 0x000fea000383ffff */
[----:B------:R-:W-:Y:S05]  /*9130*/  BSYNC B0 ;  /* 0x0000000000007941 */ /* 0x000fea0003800000 */
.L_x_228:
[----:B------:R-:W-:-:S03]  /*9140*/  UMOV UR4, 0xffffffff ;  /* 0xffffffff00047882 */ /* 0x000fc60000000000 */
[----:B------:R-:W-:Y:S05]  /*9150*/  BRA.DIV UR4, `(.L_x_241) ;  /* 0x0000000a04b07947 */ /* 0x000fea000b800000 */
[----:B------:R-:W-:-:S13]  /*9160*/  ELECT P6, URZ, PT ;  /* 0x00000000003f782f */ /* 0x000fda00038c0000 */
.L_x_267:
[----:B------:R-:W-:Y:S04]  /*9170*/  BSSY B0, `(.L_x_242) ;  /* 0x0000085000007945 */ /* 0x000fe80003800000 */
[----:B------:R-:W-:Y:S05]  /*9180*/  @!P6 BRA `(.L_x_243) ;  /* 0x00000008000ce947 */ /* 0x000fea0003800000 */
[----:B------:R-:W-:-:S04]  /*9190*/  LOP3.LUT R23, R23, 0x2, RZ, 0xfc, !PT ;  /* 0x0000000217177812 */ /* 0x000fc800078efcff */
[----:B------:R-:W-:-:S13]  /*91a0*/  ISETP.NE.AND P0, PT, R23, 0x3, PT ;  /* 0x000000031700780c */ /* 0x000fda0003f05270 */
[----:B------:R-:W-:Y:S05]  /*91b0*/  @!P0 BRA `(.L_x_244) ;  /* 0x0000000000048947 */ /* 0x000fea0003800000 */
[----:B------:R-:W-:Y:S01]  /*91c0*/  BPT.TRAP 0x1 ;  /* 0x000000040000795c */ /* 0x000fe20000300000 */
.L_x_244:
[----:B------:R-:W0:Y:S01]  /*91d0*/  S2R R5, SR_CgaCtaId ;  /* 0x0000000000057919 */ /* 0x000e220000008800 */
[----:B------:R-:W-:Y:S02]  /*91e0*/  MOV R0, 0x400 ;  /* 0x0000040000007802 */ /* 0x000fe40000000f00 */
[----:B------:R-:W-:Y:S02]  /*91f0*/  SHF.L.U32 R2, R3, 0x1f, RZ ;  /* 0x0000001f03027819 */ /* 0x000fe400000006ff */
[----:B0-----:R-:W-:-:S05]  /*9200*/  LEA R5, R5, R0, 0x18 ;  /* 0x0000000005057211 */ /* 0x001fca00078ec0ff */
[----:B------:R-:W-:-:S04]  /*9210*/  VIADD R5, R5, 0x70 ;  /* 0x0000007005057836 */ /* 0x000fc80000000000 */
[C---:B------:R-:W-:Y:S02]  /*9220*/  IMAD R7, R8.reuse, 0x8, R5 ;  /* 0x0000000808077824 */ /* 0x040fe400078e0205 */
[----:B------:R-:W-:Y:S02]  /*9230*/  VIADD R8, R8, 0x1 ;  /* 0x0000000108087836 */ /* 0x000fe40000000000 */
[----:B------:R-:W0:Y:S03]  /*9240*/  SYNCS.PHASECHK.TRANS64.TRYWAIT P0, [R7+URZ], R2 ;  /* 0x00000002070075a7 */ /* 0x000e26000800017f */
[----:B------:R-:W-:-:S04]  /*9250*/  ISETP.NE.AND P1, PT, R8, 0xe, PT ;  /* 0x0000000e0800780c */ /* 0x000fc80003f25270 */
[----:B------:R-:W-:Y:S02]  /*9260*/  SEL R0, RZ, 0x1, P1 ;  /* 0x00000001ff007807 */ /* 0x000fe40000800000 */
[----:B------:R-:W-:Y:S02]  /*9270*/  SEL R8, R8, RZ, P1 ;  /* 0x000000ff08087207 */ /* 0x000fe40000800000 */
[----:B------:R-:W-:-:S03]  /*9280*/  LOP3.LUT R9, R3, R0, RZ, 0x3c, !PT ;  /* 0x0000000003097212 */ /* 0x000fc600078e3cff */
[----:B------:R-:W-:Y:S01]  /*9290*/  IMAD R6, R8, 0x8, R5 ;  /* 0x0000000808067824 */ /* 0x000fe200078e0205 */
[----:B------:R-:W-:Y:S01]  /*92a0*/  SHF.L.U32 R3, R9, 0x1f, RZ ;  /* 0x0000001f09037819 */ /* 0x000fe200000006ff */
[----:B0-----:R-:W-:Y:S06]  /*92b0*/  @!P0 BRA `(.L_x_245) ;  /* 0x0000000800788947 */ /* 0x001fec0003800000 */
.L_x_268:
[----:B------:R-:W1:Y:S01]  /*92c0*/  SYNCS.PHASECHK.TRANS64.TRYWAIT P0, [R6+URZ], R3 ;  /* 0x00000003060075a7 */ /* 0x000e62000800017f */
[----:B------:R-:W-:-:S05]  /*92d0*/  VIADD R0, R8, 0x1 ;  /* 0x0000000108007836 */ /* 0x000fca0000000000 */
[----:B------:R-:W-:-:S04]  /*92e0*/  ISETP.NE.AND P1, PT, R0, 0xe, PT ;  /* 0x0000000e0000780c */ /* 0x000fc80003f25270 */
[----:B0-----:R-:W-:Y:S02]  /*92f0*/  SEL R2, RZ, 0x1, P1 ;  /* 0x00000001ff027807 */ /* 0x001fe40000800000 */
[----:B------:R-:W-:Y:S02]  /*9300*/  SEL R0, R0, RZ, P1 ;  /* 0x000000ff00007207 */ /* 0x000fe40000800000 */
[----:B------:R-:W-:-:S03]  /*9310*/  LOP3.LUT R9, R9, R2, RZ, 0x3c, !PT ;  /* 0x0000000209097212 */ /* 0x000fc600078e3cff */
[----:B------:R-:W-:Y:S01]  /*9320*/  IMAD R7, R0, 0x8, R5 ;  /* 0x0000000800077824 */ /* 0x000fe200078e0205 */
[----:B------:R-:W-:Y:S01]  /*9330*/  SHF.L.U32 R4, R9, 0x1f, RZ ;  /* 0x0000001f09047819 */ /* 0x000fe200000006ff */
[----:B-1----:R-:W-:Y:S06]  /*9340*/  @!P0 BRA `(.L_x_246) ;  /* 0x0000000800688947 */ /* 0x002fec0003800000 */
.L_x_269:
[----:B------:R-:W1:Y:S01]  /*9350*/  SYNCS.PHASECHK.TRANS64.TRYWAIT P0, [R7+URZ], R4 ;  /* 0x00000004070075a7 */ /* 0x000e62000800017f */
[----:B------:R-:W-:-:S05]  /*9360*/  VIADD R0, R0, 0x1 ;  /* 0x0000000100007836 */ /* 0x000fca0000000000 */
[----:B------:R-:W-:-:S04]  /*9370*/  ISETP.NE.AND P1, PT, R0, 0xe, PT ;  /* 0x0000000e0000780c */ /* 0x000fc80003f25270 */
[----:B------:R-:W-:Y:S02]  /*9380*/  SEL R2, RZ, 0x1, P1 ;  /* 0x00000001ff027807 */ /* 0x000fe40000800000 */
[----:B------:R-:W-:Y:S02]  /*9390*/  SEL R0, R0, RZ, P1 ;  /* 0x000000ff00007207 */ /* 0x000fe40000800000 */
[----:B------:R-:W-:-:S03]  /*93a0*/  LOP3.LUT R9, R9, R2, RZ, 0x3c, !PT ;  /* 0x0000000209097212 */ /* 0x000fc600078e3cff */
[----:B0-----:R-:W-:Y:S01]  /*93b0*/  IMAD R6, R0, 0x8, R5 ;  /* 0x0000000800067824 */ /* 0x001fe200078e0205 */
[----:B------:R-:W-:Y:S01]  /*93c0*/  SHF.L.U32 R3, R9, 0x1f, RZ ;  /* 0x0000001f09037819 */ /* 0x000fe200000006ff */
[----:B-1----:R-:W-:Y:S06]  /*93d0*/  @!P0 BRA `(.L_x_247) ;  /* 0x0000000800588947 */ /* 0x002fec0003800000 */
.L_x_270:
        /* <DEDUP_REMOVED lines=9> */
.L_x_271:
        /* <DEDUP_REMOVED lines=9> */
.L_x_272:
        /* <DEDUP_REMOVED lines=9> */
.L_x_273:
        /* <DEDUP_REMOVED lines=9> */
.L_x_274:
        /* <DEDUP_REMOVED lines=9> */
.L_x_275:
        /* <DEDUP_REMOVED lines=9> */
.L_x_276:
        /* <DEDUP_REMOVED lines=9> */
.L_x_277:
        /* <DEDUP_REMOVED lines=9> */
.L_x_278:
        /* <DEDUP_REMOVED lines=9> */
.L_x_279:
[----:B------:R-:W1:Y:S01]  /*98f0*/  SYNCS.PHASECHK.TRANS64.TRYWAIT P0, [R7+URZ], R4 ;  /* 0x00000004070075a7 */ /* 0x000e62000800017f */
[----:B------:R-:W-:-:S05]  /*9900*/  VIADD R0, R0, 0x1 ;  /* 0x0000000100007836 */ /* 0x000fca0000000000 */
[----:B------:R-:W-:-:S04]  /*9910*/  ISETP.NE.AND P1, PT, R0, 0xe, PT ;  /* 0x0000000e0000780c */ /* 0x000fc80003f25270 */
[----:B------:R-:W-:Y:S02]  /*9920*/  SEL R2, RZ, 0x1, P1 ;  /* 0x00000001ff027807 */ /* 0x000fe40000800000 */
[----:B------:R-:W-:Y:S02]  /*9930*/  SEL R0, R0, RZ, P1 ;  /* 0x000000ff00007207 */ /* 0x000fe40000800000 */
[----:B------:R-:W-:Y:S01]  /*9940*/  LOP3.LUT R2, R9, R2, RZ, 0x3c, !PT ;  /* 0x0000000209027212 */ /* 0x000fe200078e3cff */
[----:B-1----:R-:W-:Y:S06]  /*9950*/  @!P0 BRA `(.L_x_257) ;  /* 0x0000000400c08947 */ /* 0x002fec0003800000 */
.L_x_280:
[----:B------:R-:W-:Y:S01]  /*9960*/  IMAD R5, R0, 0x8, R5 ;  /* 0x0000000800057824 */ /* 0x000fe200078e0205 */
[----:B------:R-:W-:-:S07]  /*9970*/  SHF.L.U32 R0, R2, 0x1f, RZ ;  /* 0x0000001f02007819 */ /* 0x000fce00000006ff */
.L_x_258:
[----:B--2---:R2:W3:Y:S02]  /*9980*/  SYNCS.PHASECHK.TRANS64.TRYWAIT P0, [R5+URZ], R0 ;  /* 0x00000000050075a7 */ /* 0x0044e4000800017f */
[----:B---3--:R-:W-:Y:S05]  /*9990*/  @!P0 NANOSLEEP.SYNCS 0x989680 ;  /* 0x009896800000895d */ /* 0x008fea0003900000 */
[----:B------:R-:W3:Y:S02]  /*99a0*/  @!P0 SYNCS.PHASECHK.TRANS64 P0, [R5+URZ], R0 ;  /* 0x00000000050085a7 */ /* 0x000ee4000800007f */
[----:B---3--:R-:W-:Y:S05]  /*99b0*/  @!P0 BRA `(.L_x_258) ;  /* 0xfffffffc00f08947 */ /* 0x008fea000383ffff */
.L_x_243:
[----:B------:R-:W-:Y:S05]  /*99c0*/  BSYNC B0 ;  /* 0x0000000000007941 */ /* 0x000fea0003800000 */
.L_x_242:
[----:B------:R-:W-:Y:S05]  /*99d0*/  EXIT ;  /* 0x000000000000794d */ /* 0x000fea0003800000 */
.L_x_16:
[----:B-1----:R-:W-:-:S04]  /*99e0*/  IMAD.U32 R3, RZ, RZ, UR43 ;  /* 0x0000002bff037e24 */ /* 0x002fc8000f8e00ff */
[----:B------:R1:W2:Y:S03]  /*99f0*/  SYNCS.PHASECHK.TRANS64.TRYWAIT P0, [R3+URZ+-0x8], R0 ;  /* 0xfffff800030075a7 */ /* 0x0002a6000800017f */
[----:B--2---:R-:W-:Y:S05]  /*9a00*/  @!P0 NANOSLEEP.SYNCS 0x989680 ;  /* 0x009896800000895d */ /* 0x004fea0003900000 */
[----:B------:R-:W2:Y:S02]  /*9a10*/  @!P0 SYNCS.PHASECHK.TRANS64 P0, [R3+URZ+-0x8], R0 ;  /* 0xfffff800030085a7 */ /* 0x000ea4000800007f */
[----:B--2---:R-:W-:Y:S05]  /*9a20*/  @!P0 BRA `(.L_x_16) ;  /* 0xfffffffc00ec8947 */ /* 0x004fea000383ffff */
[----:B------:R-:W-:Y:S05]  /*9a30*/  BRA `(.L_x_259) ;  /* 0xffffff7c001c7947 */ /* 0x000fea000383ffff */
.L_x_21:
[----:B--2---:R2:W3:Y:S02]  /*9a40*/  SYNCS.PHASECHK.TRANS64.TRYWAIT P1, [R3+URZ], R0 ;  /* 0x00000000030075a7 */ /* 0x0044e4000802017f */
[----:B---3--:R-:W-:Y:S05]  /*9a50*/  @!P1 NANOSLEEP.SYNCS 0x989680 ;  /* 0x009896800000995d */ /* 0x008fea0003900000 */
[----:B------:R-:W3:Y:S02]  /*9a60*/  @!P1 SYNCS.PHASECHK.TRANS64 P1, [R3+URZ], R0 ;  /* 0x00000000030095a7 */ /* 0x000ee4000802007f */
[----:B---3--:R-:W-:Y:S05]  /*9a70*/  @!P1 BRA `(.L_x_21) ;  /* 0xfffffffc00f09947 */ /* 0x008fea000383ffff */
[----:B------:R-:W-:Y:S05]  /*9a80*/  BRA `(.L_x_20) ;  /* 0xffffff7c00907947 */ /* 0x000fea000383ffff */
.L_x_26:
[----:B--2---:R-:W-:-:S04]  /*9a90*/  IMAD.U32 R4, RZ, RZ, UR4 ;  /* 0x00000004ff047e24 */ /* 0x004fc8000f8e00ff */
[----:B------:R2:W3:Y:S03]  /*9aa0*/  SYNCS.PHASECHK.TRANS64.TRYWAIT P1, [R4+URZ], R3 ;  /* 0x00000003040075a7 */ /* 0x0004e6000802017f */
[----:B---3--:R-:W-:Y:S05]  /*9ab0*/  @!P1 NANOSLEEP.SYNCS 0x989680 ;  /* 0x009896800000995d */ /* 0x008fea0003900000 */
[----:B------:R-:W3:Y:S02]  /*9ac0*/  @!P1 SYNCS.PHASECHK.TRANS64 P1, [R4+URZ], R3 ;  /* 0x00000003040095a7 */ /* 0x000ee4000802007f */
[----:B---3--:R-:W-:Y:S05]  /*9ad0*/  @!P1 BRA `(.L_x_26) ;  /* 0xfffffffc00ec9947 */ /* 0x008fea000383ffff */
[----:B------:R-:W-:Y:S05]  /*9ae0*/  BRA `(.L_x_25) ;  /* 0xffffff8000207947 */ /* 0x000fea000383ffff */
.L_x_32:
[----:B-1----:R-:W-:-:S04]  /*9af0*/  IMAD.U32 R3, RZ, RZ, UR43 ;  /* 0x0000002bff037e24 */ /* 0x002fc8000f8e00ff */
[----:B------:R1:W2:Y:S03]  /*9b00*/  SYNCS.PHASECHK.TRANS64.TRYWAIT P0, [R3+URZ+0x8], R0 ;  /* 0x00000800030075a7 */ /* 0x0002a6000800017f */
[----:B--2---:R-:W-:Y:S05]  /*9b10*/  @!P0 NANOSLEEP.SYNCS 0x989680 ;  /* 0x009896800000895d */ /* 0x004fea0003900000 */
[----:B------:R-:W2:Y:S02]  /*9b20*/  @!P0 SYNCS.PHASECHK.TRANS64 P0, [R3+URZ+0x8], R0 ;  /* 0x00000800030085a7 */ /* 0x000ea4000800007f */
[----:B--2---:R-:W-:Y:S05]  /*9b30*/  @!P0 BRA `(.L_x_32) ;  /* 0xfffffffc00ec8947 */ /* 0x004fea000383ffff */
[----:B------:R-:W-:Y:S05]  /*9b40*/  BRA `(.L_x_260) ;  /* 0xffffff8400187947 */ /* 0x000fea000383ffff */
.L_x_229:
[----:B------:R-:W-:Y:S01]  /*9b50*/  BSSY B1, `(.L_x_261) ;  /* 0x0000006000017945 */ /* 0x000fe20003800000 */
[----:B------:R-:W-:-:S07]  /*9b60*/  IMAD.MOV.U32 R15, RZ, RZ, -0x1 ;  /* 0xffffffffff0f7424 */ /* 0x000fce00078e00ff */
[----:B-----5:R-:W-:Y:S05]  /*9b70*/  WARPSYNC.COLLECTIVE R15, `(.L_x_262) ;  /* 0x000000000f0c7348 */ /* 0x020fea0003c00000 */
[----:B------:R-:W-:Y:S02]  /*9b80*/  ELECT P6, UR62, PT ;  /* 0x00000000003e782f */ /* 0x000fe400038c0000 */
[----:B------:R-:W-:Y:S01]  /*9b90*/  MOV R14, UR62 ;  /* 0x0000003e000e7c02 */ /* 0x000fe20008000f00 */
[----:B-----5:R-:W-:Y:S10]  /*9ba0*/  ENDCOLLECTIVE ;  /* 0x000000000000791b */ /* 0x020ff40003800000 */
.L_x_262:
[----:B------:R-:W-:Y:S05]  /*9bb0*/  BSYNC B1 ;  /* 0x0000000000017941 */ /* 0x000fea0003800000 */
.L_x_261:
[----:B------:R-:W-:Y:S05]  /*9bc0*/  BRA `(.L_x_263) ;  /* 0xffffffe800a07947 */ /* 0x000fea000383ffff */
.L_x_232:
[----:B-1----:R1:W2:Y:S02]  /*9bd0*/  SYNCS.PHASECHK.TRANS64.TRYWAIT P1, [R11+URZ+0x70], R6 ;  /* 0x000070060b0075a7 */ /* 0x0022a4000802017f */
[----:B--2---:R-:W-:Y:S05]  /*9be0*/  @!P1 NANOSLEEP.SYNCS 0x989680 ;  /* 0x009896800000995d */ /* 0x004fea0003900000 */
[----:B------:R-:W2:Y:S02]  /*9bf0*/  @!P1 SYNCS.PHASECHK.TRANS64 P1, [R11+URZ+0x70], R6 ;  /* 0x000070060b0095a7 */ /* 0x000ea4000802007f */
[----:B--2---:R-:W-:Y:S05]  /*9c00*/  @!P1 BRA `(.L_x_232) ;  /* 0xfffffffc00f09947 */ /* 0x004fea000383ffff */
[----:B------:R-:W-:Y:S05]  /*9c10*/  BRA `(.L_x_264) ;  /* 0xffffffe800d47947 */ /* 0x000fea000383ffff */
.L_x_241:
[----:B------:R-:W-:Y:S01]  /*9c20*/  BSSY B0, `(.L_x_265) ;  /* 0x0000006000007945 */ /* 0x000fe20003800000 */
[----:B------:R-:W-:-:S07]  /*9c30*/  IMAD.MOV.U32 R15, RZ, RZ, -0x1 ;  /* 0xffffffffff0f7424 */ /* 0x000fce00078e00ff */
[----:B-----5:R-:W-:Y:S05]  /*9c40*/  WARPSYNC.COLLECTIVE R15, `(.L_x_266) ;  /* 0x000000000f0c7348 */ /* 0x020fea0003c00000 */
[----:B------:R-:W-:Y:S02]  /*9c50*/  ELECT P6, UR62, PT ;  /* 0x00000000003e782f */ /* 0x000fe400038c0000 */
[----:B------:R-:W-:Y:S01]  /*9c60*/  MOV R14, UR62 ;  /* 0x0000003e000e7c02 */ /* 0x000fe20008000f00 */
[----:B-----5:R-:W-:Y:S10]  /*9c70*/  ENDCOLLECTIVE ;  /* 0x000000000000791b */ /* 0x020ff40003800000 */
.L_x_266:
[----:B------:R-:W-:Y:S05]  /*9c80*/  BSYNC B0 ;  /* 0x0000000000007941 */ /* 0x000fea0003800000 */
.L_x_265:
[----:B------:R-:W-:Y:S05]  /*9c90*/  BRA `(.L_x_267) ;  /* 0xfffffff400347947 */ /* 0x000fea000383ffff */
.L_x_245:
[----:B0-----:R0:W1:Y:S02]  /*9ca0*/  SYNCS.PHASECHK.TRANS64.TRYWAIT P0, [R7+URZ], R2 ;  /* 0x00000002070075a7 */ /* 0x001064000800017f */
[----:B-1----:R-:W-:Y:S05]  /*9cb0*/  @!P0 NANOSLEEP.SYNCS 0x989680 ;  /* 0x009896800000895d */ /* 0x002fea0003900000 */
[----:B------:R-:W1:Y:S02]  /*9cc0*/  @!P0 SYNCS.PHASECHK.TRANS64 P0, [R7+URZ], R2 ;  /* 0x00000002070085a7 */ /* 0x000e64000800007f */
[----:B-1----:R-:W-:Y:S05]  /*9cd0*/  @!P0 BRA `(.L_x_245) ;  /* 0xfffffffc00f08947 */ /* 0x002fea000383ffff */
[----:B------:R-:W-:Y:S05]  /*9ce0*/  BRA `(.L_x_268) ;  /* 0xfffffff400747947 */ /* 0x000fea000383ffff */
.L_x_246:
[----:B0-----:R0:W1:Y:S02]  /*9cf0*/  SYNCS.PHASECHK.TRANS64.TRYWAIT P0, [R6+URZ], R3 ;  /* 0x00000003060075a7 */ /* 0x001064000800017f */
[----:B-1----:R-:W-:Y:S05]  /*9d00*/  @!P0 NANOSLEEP.SYNCS 0x989680 ;  /* 0x009896800000895d */ /* 0x002fea0003900000 */
[----:B------:R-:W1:Y:S02]  /*9d10*/  @!P0 SYNCS.PHASECHK.TRANS64 P0, [R6+URZ], R3 ;  /* 0x00000003060085a7 */ /* 0x000e64000800007f */
[----:B-1----:R-:W-:Y:S05]  /*9d20*/  @!P0 BRA `(.L_x_246) ;  /* 0xfffffffc00f08947 */ /* 0x002fea000383ffff */
[----:B------:R-:W-:Y:S05]  /*9d30*/  BRA `(.L_x_269) ;  /* 0xfffffff400847947 */ /* 0x000fea000383ffff */
.L_x_247:
[----:B0-----:R0:W1:Y:S02]  /*9d40*/  SYNCS.PHASECHK.TRANS64.TRYWAIT P0, [R7+URZ], R4 ;  /* 0x00000004070075a7 */ /* 0x001064000800017f */
[----:B-1----:R-:W-:Y:S05]  /*9d50*/  @!P0 NANOSLEEP.SYNCS 0x989680 ;  /* 0x009896800000895d */ /* 0x002fea0003900000 */
[----:B------:R-:W1:Y:S02]  /*9d60*/  @!P0 SYNCS.PHASECHK.TRANS64 P0, [R7+URZ], R4 ;  /* 0x00000004070085a7 */ /* 0x000e64000800007f */
[----:B-1----:R-:W-:Y:S05]  /*9d70*/  @!P0 BRA `(.L_x_247) ;  /* 0xfffffffc00f08947 */ /* 0x002fea000383ffff */
[----:B------:R-:W-:Y:S05]  /*9d80*/  BRA `(.L_x_270) ;  /* 0xfffffff400947947 */ /* 0x000fea000383ffff */
.L_x_248:
[----:B0-----:R0:W1:Y:S02]  /*9d90*/  SYNCS.PHASECHK.TRANS64.TRYWAIT P0, [R6+URZ], R3 ;  /* 0x00000003060075a7 */ /* 0x001064000800017f */
[----:B-1----:R-:W-:Y:S05]  /*9da0*/  @!P0 NANOSLEEP.SYNCS 0x989680 ;  /* 0x009896800000895d */ /* 0x002fea0003900000 */
[----:B------:R-:W1:Y:S02]  /*9db0*/  @!P0 SYNCS.PHASECHK.TRANS64 P0, [R6+URZ], R3 ;  /* 0x00000003060085a7 */ /* 0x000e64000800007f */
[----:B-1----:R-:W-:Y:S05]  /*9dc0*/  @!P0 BRA `(.L_x_248) ;  /* 0xfffffffc00f08947 */ /* 0x002fea000383ffff */
[----:B------:R-:W-:Y:S05]  /*9dd0*/  BRA `(.L_x_271) ;  /* 0xfffffff400a47947 */ /* 0x000fea000383ffff */
.L_x_249:
[----:B0-----:R0:W1:Y:S02]  /*9de0*/  SYNCS.PHASECHK.TRANS64.TRYWAIT P0, [R7+URZ], R4 ;  /* 0x00000004070075a7 */ /* 0x001064000800017f */
[----:B-1----:R-:W-:Y:S05]  /*9df0*/  @!P0 NANOSLEEP.SYNCS 0x989680 ;  /* 0x009896800000895d */ /* 0x002fea0003900000 */
[----:B------:R-:W1:Y:S02]  /*9e00*/  @!P0 SYNCS.PHASECHK.TRANS64 P0, [R7+URZ], R4 ;  /* 0x00000004070085a7 */ /* 0x000e64000800007f */
[----:B-1----:R-:W-:Y:S05]  /*9e10*/  @!P0 BRA `(.L_x_249) ;  /* 0xfffffffc00f08947 */ /* 0x002fea000383ffff */
[----:B------:R-:W-:Y:S05]  /*9e20*/  BRA `(.L_x_272) ;  /* 0xfffffff400b47947 */ /* 0x000fea000383ffff */
.L_x_250:
[----:B0-----:R0:W1:Y:S02]  /*9e30*/  SYNCS.PHASECHK.TRANS64.TRYWAIT P0, [R6+URZ], R3 ;  /* 0x00000003060075a7 */ /* 0x001064000800017f */
[----:B-1----:R-:W-:Y:S05]  /*9e40*/  @!P0 NANOSLEEP.SYNCS 0x989680 ;  /* 0x009896800000895d */ /* 0x002fea0003900000 */
[----:B------:R-:W1:Y:S02]  /*9e50*/  @!P0 SYNCS.PHASECHK.TRANS64 P0, [R6+URZ], R3 ;  /* 0x00000003060085a7 */ /* 0x000e64000800007f */
[----:B-1----:R-:W-:Y:S05]  /*9e60*/  @!P0 BRA `(.L_x_250) ;  /* 0xfffffffc00f08947 */ /* 0x002fea000383ffff */
[----:B------:R-:W-:Y:S05]  /*9e70*/  BRA `(.L_x_273) ;  /* 0xfffffff400c47947 */ /* 0x000fea000383ffff */
.L_x_251:
[----:B0-----:R0:W1:Y:S02]  /*9e80*/  SYNCS.PHASECHK.TRANS64.TRYWAIT P0, [R7+URZ], R4 ;  /* 0x00000004070075a7 */ /* 0x001064000800017f */
[----:B-1----:R-:W-:Y:S05]  /*9e90*/  @!P0 NANOSLEEP.SYNCS 0x989680 ;  /* 0x009896800000895d */ /* 0x002fea0003900000 */
[----:B------:R-:W1:Y:S02]  /*9ea0*/  @!P0 SYNCS.PHASECHK.TRANS64 P0, [R7+URZ], R4 ;  /* 0x00000004070085a7 */ /* 0x000e64000800007f */
[----:B-1----:R-:W-:Y:S05]  /*9eb0*/  @!P0 BRA `(.L_x_251) ;  /* 0xfffffffc00f08947 */ /* 0x002fea000383ffff */
[----:B------:R-:W-:Y:S05]  /*9ec0*/  BRA `(.L_x_274) ;  /* 0xfffffff400d47947 */ /* 0x000fea000383ffff */
.L_x_252:
[----:B0-----:R0:W1:Y:S02]  /*9ed0*/  SYNCS.PHASECHK.TRANS64.TRYWAIT P0, [R6+URZ], R3 ;  /* 0x00000003060075a7 */ /* 0x001064000800017f */
[----:B-1----:R-:W-:Y:S05]  /*9ee0*/  @!P0 NANOSLEEP.SYNCS 0x989680 ;  /* 0x009896800000895d */ /* 0x002fea0003900000 */
[----:B------:R-:W1:Y:S02]  /*9ef0*/  @!P0 SYNCS.PHASECHK.TRANS64 P0, [R6+URZ], R3 ;  /* 0x00000003060085a7 */ /* 0x000e64000800007f */
[----:B-1----:R-:W-:Y:S05]  /*9f00*/  @!P0 BRA `(.L_x_252) ;  /* 0xfffffffc00f08947 */ /* 0x002fea000383ffff */
[----:B------:R-:W-:Y:S05]  /*9f10*/  BRA `(.L_x_275) ;  /* 0xfffffff400e47947 */ /* 0x000fea000383ffff */
.L_x_253:
[----:B0-----:R0:W1:Y:S02]  /*9f20*/  SYNCS.PHASECHK.TRANS64.TRYWAIT P0, [R7+URZ], R4 ;  /* 0x00000004070075a7 */ /* 0x001064000800017f */
[----:B-1----:R-:W-:Y:S05]  /*9f30*/  @!P0 NANOSLEEP.SYNCS 0x989680 ;  /* 0x009896800000895d */ /* 0x002fea0003900000 */
[----:B------:R-:W1:Y:S02]  /*9f40*/  @!P0 SYNCS.PHASECHK.TRANS64 P0, [R7+URZ], R4 ;  /* 0x00000004070085a7 */ /* 0x000e64000800007f */
[----:B-1----:R-:W-:Y:S05]  /*9f50*/  @!P0 BRA `(.L_x_253) ;  /* 0xfffffffc00f08947 */ /* 0x002fea000383ffff */
[----:B------:R-:W-:Y:S05]  /*9f60*/  BRA `(.L_x_276) ;  /* 0xfffffff400f47947 */ /* 0x000fea000383ffff */
.L_x_254:
[----:B0-----:R0:W1:Y:S02]  /*9f70*/  SYNCS.PHASECHK.TRANS64.TRYWAIT P0, [R6+URZ], R3 ;  /* 0x00000003060075a7 */ /* 0x001064000800017f */
[----:B-1----:R-:W-:Y:S05]  /*9f80*/  @!P0 NANOSLEEP.SYNCS 0x989680 ;  /* 0x009896800000895d */ /* 0x002fea0003900000 */
[----:B------:R-:W1:Y:S02]  /*9f90*/  @!P0 SYNCS.PHASECHK.TRANS64 P0, [R6+URZ], R3 ;  /* 0x00000003060085a7 */ /* 0x000e64000800007f */
[----:B-1----:R-:W-:Y:S05]  /*9fa0*/  @!P0 BRA `(.L_x_254) ;  /* 0xfffffffc00f08947 */ /* 0x002fea000383ffff */
[----:B------:R-:W-:Y:S05]  /*9fb0*/  BRA `(.L_x_277) ;  /* 0xfffffff800047947 */ /* 0x000fea000383ffff */
.L_x_255:
[----:B0-----:R0:W1:Y:S02]  /*9fc0*/  SYNCS.PHASECHK.TRANS64.TRYWAIT P0, [R7+URZ], R4 ;  /* 0x00000004070075a7 */ /* 0x001064000800017f */
[----:B-1----:R-:W-:Y:S05]  /*9fd0*/  @!P0 NANOSLEEP.SYNCS 0x989680 ;  /* 0x009896800000895d */ /* 0x002fea0003900000 */
[----:B------:R-:W1:Y:S02]  /*9fe0*/  @!P0 SYNCS.PHASECHK.TRANS64 P0, [R7+URZ], R4 ;  /* 0x00000004070085a7 */ /* 0x000e64000800007f */
[----:B-1----:R-:W-:Y:S05]  /*9ff0*/  @!P0 BRA `(.L_x_255) ;  /* 0xfffffffc00f08947 */ /* 0x002fea000383ffff */
[----:B------:R-:W-:Y:S05]  /*a000*/  BRA `(.L_x_278) ;  /* 0xfffffff800147947 */ /* 0x000fea000383ffff */
.L_x_256:
[----:B0-----:R0:W1:Y:S02]  /*a010*/  SYNCS.PHASECHK.TRANS64.TRYWAIT P0, [R6+URZ], R3 ;  /* 0x00000003060075a7 */ /* 0x001064000800017f */
[----:B-1----:R-:W-:Y:S05]  /*a020*/  @!P0 NANOSLEEP.SYNCS 0x989680 ;  /* 0x009896800000895d */ /* 0x002fea0003900000 */
[----:B------:R-:W1:Y:S02]  /*a030*/  @!P0 SYNCS.PHASECHK.TRANS64 P0, [R6+URZ], R3 ;  /* 0x00000003060085a7 */ /* 0x000e64000800007f */
[----:B-1----:R-:W-:Y:S05]  /*a040*/  @!P0 BRA `(.L_x_256) ;  /* 0xfffffffc00f08947 */ /* 0x002fea000383ffff */
[----:B------:R-:W-:Y:S05]  /*a050*/  BRA `(.L_x_279) ;  /* 0xfffffff800247947 */ /* 0x000fea000383ffff */
.L_x_257:
[----:B-1----:R1:W2:Y:S02]  /*a060*/  SYNCS.PHASECHK.TRANS64.TRYWAIT P0, [R7+URZ], R4 ;  /* 0x00000004070075a7 */ /* 0x0022a4000800017f */
[----:B--2---:R-:W-:Y:S05]  /*a070*/  @!P0 NANOSLEEP.SYNCS 0x989680 ;  /* 0x009896800000895d */ /* 0x004fea0003900000 */
[----:B------:R-:W2:Y:S02]  /*a080*/  @!P0 SYNCS.PHASECHK.TRANS64 P0, [R7+URZ], R4 ;  /* 0x00000004070085a7 */ /* 0x000ea4000800007f */
[----:B--2---:R-:W-:Y:S05]  /*a090*/  @!P0 BRA `(.L_x_257) ;  /* 0xfffffffc00f08947 */ /* 0x004fea000383ffff */
[----:B------:R-:W-:Y:S05]  /*a0a0*/  BRA `(.L_x_280) ;  /* 0xfffffff8002c7947 */ /* 0x000fea000383ffff */
.L_x_281:
[----:B------:R-:W-:-:S00]  /*a0b0*/  BRA `(.L_x_281) ;  /* 0xfffffffc00fc7947 */ /* 0x000fc0000383ffff */
[----:B------:R-:W-:-:S00]  /*a0c0*/  NOP ;  /* 0x0000000000007918 */ /* 0x000fc00000000000 */
        /* <DEDUP_REMOVED lines=11> */
.L_x_282:


//--------------------- .nv.global.init           --------------------------
	.section	.nv.global.init,"aw",@progbits
.nv.global.init:
	.type		$str$22,@object
	.size		$str$22,($str$23 - $str$22)
$str$22:
        /*0000*/ 	.byte	0x6b, 0x5f, 0x74, 0x69, 0x6c, 0x65, 0x5f, 0x63, 0x6f, 0x75, 0x6e, 0x74, 0x20, 0x3e, 0x3d, 0x20
        /*0010*/ 	.byte	0x31, 0x00
	.type		$str$23,@object
	.size		$str$23,(__unnamed_1 - $str$23)
$str$23:
        /*0012*/ 	.byte	0x2f, 0x74, 0x6d, 0x70, 0x2f, 0x63, 0x75, 0x74, 0x6c, 0x61, 0x73, 0x73, 0x5f, 0x73, 0x77, 0x65
        /*0022*/ 	.byte	0x65, 0x70, 0x5f, 0x73, 0x72, 0x63, 0x2f, 0x69, 0x6e, 0x63, 0x6c, 0x75, 0x64, 0x65, 0x2f, 0x63
        /*0032*/ 	.byte	0x75, 0x74, 0x6c, 0x61, 0x73, 0x73, 0x2f, 0x67, 0x65, 0x6d, 0x6d, 0x2f, 0x63, 0x6f, 0x6c, 0x6c
        /*0042*/ 	.byte	0x65, 0x63, 0x74, 0x69, 0x76, 0x65, 0x2f, 0x73, 0x6d, 0x39, 0x30, 0x5f, 0x6d, 0x6d, 0x61, 0x5f
        /*0052*/ 	.byte	0x74, 0x6d, 0x61, 0x5f, 0x67, 0x6d, 0x6d, 0x61, 0x5f, 0x73, 0x73, 0x5f, 0x77, 0x61, 0x72, 0x70
        /*0062*/ 	.byte	0x73, 0x70, 0x65, 0x63, 0x69, 0x61, 0x6c, 0x69, 0x7a, 0x65, 0x64, 0x2e, 0x68, 0x70, 0x70, 0x00
	.type		__unnamed_1,@object
	.size		__unnamed_1,(.L_0 - __unnamed_1)
__unnamed_1:
        /*0072*/ 	.byte	0x76, 0x6f, 0x69, 0x64, 0x20, 0x63, 0x75, 0x74, 0x6c, 0x61, 0x73, 0x73, 0x3a, 0x3a, 0x67, 0x65
        /* <DEDUP_REMOVED lines=180> */
        /*0bc2*/ 	.byte	0x5d, 0x00
.L_0:


//--------------------- .nv.shared._ZN7cutlass13device_kernelINS_4gemm6kernel13GemmUniversalIN4cute5tupleIJiiiiEEENS1_10collective13CollectiveMmaINS1_34MainloopSm90TmaGmmaWarpSpecializedILi14ENS5_IJNS4_1CILi1EEESB_SB_EEENS1_32KernelTmaWarpSpecializedPingpongEEENS5_IJNSA_ILi64EEENSA_ILi192EEENSA_ILi32EEEEEENS_10bfloat16_tENS5_IJlSB_lEEESJ_SK_NS4_8TiledMMAINS4_8MMA_AtomIJNS4_4SM904GMMA28MMA_64x192x16_F32BF16BF16_SSILNSO_5MajorE0ELSQ_0ELNSO_7ScaleInE1ELSR_1EEEEEENS4_6LayoutISC_NS5_IJNSA_ILi0EEESV_SV_EEEEENS5_IJNS4_10UnderscoreESY_SY_EEEEENS4_13SM90_TMA_LOADENS4_14ComposedLayoutINS4_7SwizzleILi2ELi4ELi3EEENS4_18smem_ptr_flag_bitsILi16EEENSU_INS5_IJNSA_ILi8EEESH_EEENS5_IJSH_SB_EEEEEEEvNS4_8identityES11_S1B_vS1C_EENS_8epilogue10collective6detail29Sm90TmaWarpSpecializedAdapterINS1F_15DefaultEpilogueISJ_SK_SK_NS1E_6thread17LinearCombinationISJ_Li1EffLNS1J_9ScaleType4KindE0ELNS_15FloatRoundStyleE2ESJ_EENS1_15EpilogueDefaultEEEEEvvEEEEvNT_6ParamsE --------------------------
	.section	.nv.shared._ZN7cutlass13device_kernelINS_4gemm6kernel13GemmUniversalIN4cute5tupleIJiiiiEEENS1_10collective13CollectiveMmaINS1_34MainloopSm90TmaGmmaWarpSpecializedILi14ENS5_IJNS4_1CILi1EEESB_SB_EEENS1_32KernelTmaWarpSpecializedPingpongEEENS5_IJNSA_ILi64EEENSA_ILi192EEENSA_ILi32EEEEEENS_10bfloat16_tENS5_IJlSB_lEEESJ_SK_NS4_8TiledMMAINS4_8MMA_AtomIJNS4_4SM904GMMA28MMA_64x192x16_F32BF16BF16_SSILNSO_5MajorE0ELSQ_0ELNSO_7ScaleInE1ELSR_1EEEEEENS4_6LayoutISC_NS5_IJNSA_ILi0EEESV_SV_EEEEENS5_IJNS4_10UnderscoreESY_SY_EEEEENS4_13SM90_TMA_LOADENS4_14ComposedLayoutINS4_7SwizzleILi2ELi4ELi3EEENS4_18smem_ptr_flag_bitsILi16EEENSU_INS5_IJNSA_ILi8EEESH_EEENS5_IJSH_SB_EEEEEEEvNS4_8identityES11_S1B_vS1C_EENS_8epilogue10collective6detail29Sm90TmaWarpSpecializedAdapterINS1F_15DefaultEpilogueISJ_SK_SK_NS1E_6thread17LinearCombinationISJ_Li1EffLNS1J_9ScaleType4KindE0ELNS_15FloatRoundStyleE2ESJ_EENS1_15EpilogueDefaultEEEEEvvEEEEvNT_6ParamsE,"aw",@nobits
	.sectionflags	@""
	.align	16
	.zero		1024


//--------------------- .nv.shared.reserved.0     --------------------------
	.section	.nv.shared.reserved.0,"aw",@nobits
	.weak		__nv_reservedSMEM_offset_0_alias
	.size		__nv_reservedSMEM_offset_0_alias, 0, 0
	.other		__nv_reservedSMEM_offset_0_alias,@"STO_CUDA_RESERVED_SHARED STV_DEFAULT"
__nv_reservedSMEM_offset_0_alias:
	.zero		0


//--------------------- .nv.global                --------------------------
	.section	.nv.global,"aw",@nobits
.nv.global:
	.type		_ZN40_INTERNAL_c9c4a452_4_k_cu_c012178f_118884cute1_E,@object
	.size		_ZN40_INTERNAL_c9c4a452_4_k_cu_c012178f_118884cute1_E,(_ZN40_INTERNAL_c9c4a452_4_k_cu_c012178f_118884cuda3std3__45__cpo6cbeginE - _ZN40_INTERNAL_c9c4a452_4_k_cu_c012178f_118884cute1_E)
_ZN40_INTERNAL_c9c4a452_4_k_cu_c012178f_118884cute1_E:
	.zero		1
	.type		_ZN40_INTERNAL_c9c4a452_4_k_cu_c012178f_118884cuda3std3__45__cpo6cbeginE,@object
	.size		_ZN40_INTERNAL_c9c4a452_4_k_cu_c012178f_118884cuda3std3__45__cpo6cbeginE,(_ZN40_INTERNAL_c9c4a452_4_k_cu_c012178f_118884cuda3std3__48in_placeE - _ZN40_INTERNAL_c9c4a452_4_k_cu_c012178f_118884cuda3std3__45__cpo6cbeginE)
_ZN40_INTERNAL_c9c4a452_4_k_cu_c012178f_118884cuda3std3__45__cpo6cbeginE:
	.zero		1
	.type		_ZN40_INTERNAL_c9c4a452_4_k_cu_c012178f_118884cuda3std3__48in_placeE,@object
	.size		_ZN40_INTERNAL_c9c4a452_4_k_cu_c012178f_118884cuda3std3__48in_placeE,(_ZN40_INTERNAL_c9c4a452_4_k_cu_c012178f_118884cuda3std6ranges3__45__cpo9iter_moveE - _ZN40_INTERNAL_c9c4a452_4_k_cu_c012178f_118884cuda3std3__48in_placeE)
_ZN40_INTERNAL_c9c4a452_4_k_cu_c012178f_118884cuda3std3__48in_placeE:
	.zero		1
	.type		_ZN40_INTERNAL_c9c4a452_4_k_cu_c012178f_118884cuda3std6ranges3__45__cpo9iter_moveE,@object
	.size		_ZN40_INTERNAL_c9c4a452_4_k_cu_c012178f_118884cuda3std6ranges3__45__cpo9iter_moveE,(_ZN40_INTERNAL_c9c4a452_4_k_cu_c012178f_118884cuda3std3__45__cpo5beginE - _ZN40_INTERNAL_c9c4a452_4_k_cu_c012178f_118884cuda3std6ranges3__45__cpo9iter_moveE)
_ZN40_INTERNAL_c9c4a452_4_k_cu_c012178f_118884cuda3std6ranges3__45__cpo9iter_moveE:
	.zero		1
	.type		_ZN40_INTERNAL_c9c4a452_4_k_cu_c012178f_118884cuda3std3__45__cpo5beginE,@object
	.size		_ZN40_INTERNAL_c9c4a452_4_k_cu_c012178f_118884cuda3std3__45__cpo5beginE,(_ZN40_INTERNAL_c9c4a452_4_k_cu_c012178f_118884cuda3std3__442_GLOBAL__N__c9c4a452_4_k_cu_c012178f_118886ignoreE - _ZN40_INTERNAL_c9c4a452_4_k_cu_c012178f_118884cuda3std3__45__cpo5beginE)
_ZN40_INTERNAL_c9c4a452_4_k_cu_c012178f_118884cuda3std3__45__cpo5beginE:
	.zero		1
	.type		_ZN40_INTERNAL_c9c4a452_4_k_cu_c012178f_118884cuda3std3__442_GLOBAL__N__c9c4a452_4_k_cu_c012178f_118886ignoreE,@object
	.size		_ZN40_INTERNAL_c9c4a452_4_k_cu_c012178f_118884cuda3std3__442_GLOBAL__N__c9c4a452_4_k_cu_c012178f_118886ignoreE,(_ZN40_INTERNAL_c9c4a452_4_k_cu_c012178f_118884cute7productE - _ZN40_INTERNAL_c9c4a452_4_k_cu_c012178f_118884cuda3std3__442_GLOBAL__N__c9c4a452_4_k_cu_c012178f_118886ignoreE)
_ZN40_INTERNAL_c9c4a452_4_k_cu_c012178f_118884cuda3std3__442_GLOBAL__N__c9c4a452_4_k_cu_c012178f_118886ignoreE:
	.zero		1
	.type		_ZN40_INTERNAL_c9c4a452_4_k_cu_c012178f_118884cute7productE,@object
	.size		_ZN40_INTERNAL_c9c4a452_4_k_cu_c012178f_118884cute7productE,(_ZN40_INTERNAL_c9c4a452_4_k_cu_c012178f_118884cuda3std3__45__cpo3endE - _ZN40_INTERNAL_c9c4a452_4_k_cu_c012178f_118884cute7productE)
_ZN40_INTERNAL_c9c4a452_4_k_cu_c012178f_118884cute7productE:
	.zero		1
	.type		_ZN40_INTERNAL_c9c4a452_4_k_cu_c012178f_118884cuda3std3__45__cpo3endE,@object
	.size		_ZN40_INTERNAL_c9c4a452_4_k_cu_c012178f_118884cuda3std3__45__cpo3endE,(_ZN40_INTERNAL_c9c4a452_4_k_cu_c012178f_118884cuda3std3__419piecewise_constructE - _ZN40_INTERNAL_c9c4a452_4_k_cu_c012178f_118884cuda3std3__45__cpo3endE)
_ZN40_INTERNAL_c9c4a452_4_k_cu_c012178f_118884cuda3std3__45__cpo3endE:
	.zero		1
	.type		_ZN40_INTERNAL_c9c4a452_4_k_cu_c012178f_118884cuda3std3__419piecewise_constructE,@object
	.size		_ZN40_INTERNAL_c9c4a452_4_k_cu_c012178f_118884cuda3std3__419piecewise_constructE,(_ZN40_INTERNAL_c9c4a452_4_k_cu_c012178f_118884cuda3std3__45__cpo4cendE - _ZN40_INTERNAL_c9c4a452_4_k_cu_c012178f_118884cuda3std3__419piecewise_constructE)
_ZN40_INTERNAL_c9c4a452_4_k_cu_c012178f_118884cuda3std3__419piecewise_constructE:
	.zero		1
	.type		_ZN40_INTERNAL_c9c4a452_4_k_cu_c012178f_118884cuda3std3__45__cpo4cendE,@object
	.size		_ZN40_INTERNAL_c9c4a452_4_k_cu_c012178f_118884cuda3std3__45__cpo4cendE,(_ZN40_INTERNAL_c9c4a452_4_k_cu_c012178f_118884cuda3std6ranges3__45__cpo4swapE - _ZN40_INTERNAL_c9c4a452_4_k_cu_c012178f_118884cuda3std3__45__cpo4cendE)
_ZN40_INTERNAL_c9c4a452_4_k_cu_c012178f_118884cuda3std3__45__cpo4cendE:
	.zero		1
	.type		_ZN40_INTERNAL_c9c4a452_4_k_cu_c012178f_118884cuda3std6ranges3__45__cpo4swapE,@object
	.size		_ZN40_INTERNAL_c9c4a452_4_k_cu_c012178f_118884cuda3std6ranges3__45__cpo4swapE,(.L_8 - _ZN40_INTERNAL_c9c4a452_4_k_cu_c012178f_118884cuda3std6ranges3__45__cpo4swapE)
_ZN40_INTERNAL_c9c4a452_4_k_cu_c012178f_118884cuda3std6ranges3__45__cpo4swapE:
	.zero		1
.L_8:


//--------------------- .nv.constant0._ZN7cutlass13device_kernelINS_4gemm6kernel13GemmUniversalIN4cute5tupleIJiiiiEEENS1_10collective13CollectiveMmaINS1_34MainloopSm90TmaGmmaWarpSpecializedILi14ENS5_IJNS4_1CILi1EEESB_SB_EEENS1_32KernelTmaWarpSpecializedPingpongEEENS5_IJNSA_ILi64EEENSA_ILi192EEENSA_ILi32EEEEEENS_10bfloat16_tENS5_IJlSB_lEEESJ_SK_NS4_8TiledMMAINS4_8MMA_AtomIJNS4_4SM904GMMA28MMA_64x192x16_F32BF16BF16_SSILNSO_5MajorE0ELSQ_0ELNSO_7ScaleInE1ELSR_1EEEEEENS4_6LayoutISC_NS5_IJNSA_ILi0EEESV_SV_EEEEENS5_IJNS4_10UnderscoreESY_SY_EEEEENS4_13SM90_TMA_LOADENS4_14ComposedLayoutINS4_7SwizzleILi2ELi4ELi3EEENS4_18smem_ptr_flag_bitsILi16EEENSU_INS5_IJNSA_ILi8EEESH_EEENS5_IJSH_SB_EEEEEEEvNS4_8identityES11_S1B_vS1C_EENS_8epilogue10collective6detail29Sm90TmaWarpSpecializedAdapterINS1F_15DefaultEpilogueISJ_SK_SK_NS1E_6thread17LinearCombinationISJ_Li1EffLNS1J_9ScaleType4KindE0ELNS_15FloatRoundStyleE2ESJ_EENS1_15EpilogueDefaultEEEEEvvEEEEvNT_6ParamsE --------------------------
	.section	.nv.constant0._ZN7cutlass13device_kernelINS_4gemm6kernel13GemmUniversalIN4cute5tupleIJiiiiEEENS1_10collective13CollectiveMmaINS1_34MainloopSm90TmaGmmaWarpSpecializedILi14ENS5_IJNS4_1CILi1EEESB_SB_EEENS1_32KernelTmaWarpSpecializedPingpongEEENS5_IJNSA_ILi64EEENSA_ILi192EEENSA_ILi32EEEEEENS_10bfloat16_tENS5_IJlSB_lEEESJ_SK_NS4_8TiledMMAINS4_8MMA_AtomIJNS4_4SM904GMMA28MMA_64x192x16_F32BF16BF16_SSILNSO_5MajorE0ELSQ_0ELNSO_7ScaleInE1ELSR_1EEEEEENS4_6LayoutISC_NS5_IJNSA_ILi0EEESV_SV_EEEEENS5_IJNS4_10UnderscoreESY_SY_EEEEENS4_13SM90_TMA_LOADENS4_14ComposedLayoutINS4_7SwizzleILi2ELi4ELi3EEENS4_18smem_ptr_flag_bitsILi16EEENSU_INS5_IJNSA_ILi8EEESH_EEENS5_IJSH_SB_EEEEEEEvNS4_8identityES11_S1B_vS1C_EENS_8epilogue10collective6detail29Sm90TmaWarpSpecializedAdapterINS1F_15DefaultEpilogueISJ_SK_SK_NS1E_6thread17LinearCombinationISJ_Li1EffLNS1J_9ScaleType4KindE0ELNS_15FloatRoundStyleE2ESJ_EENS1_15EpilogueDefaultEEEEEvvEEEEvNT_6ParamsE,"a",@progbits
	.sectionflags	@""
	.align	4
.nv.constant0._ZN7cutlass13device_kernelINS_4gemm6kernel13GemmUniversalIN4cute5tupleIJiiiiEEENS1_10collective13CollectiveMmaINS1_34MainloopSm90TmaGmmaWarpSpecializedILi14ENS5_IJNS4_1CILi1EEESB_SB_EEENS1_32KernelTmaWarpSpecializedPingpongEEENS5_IJNSA_ILi64EEENSA_ILi192EEENSA_ILi32EEEEEENS_10bfloat16_tENS5_IJlSB_lEEESJ_SK_NS4_8TiledMMAINS4_8MMA_AtomIJNS4_4SM904GMMA28MMA_64x192x16_F32BF16BF16_SSILNSO_5MajorE0ELSQ_0ELNSO_7ScaleInE1ELSR_1EEEEEENS4_6LayoutISC_NS5_IJNSA_ILi0EEESV_SV_EEEEENS5_IJNS4_10UnderscoreESY_SY_EEEEENS4_13SM90_TMA_LOADENS4_14ComposedLayoutINS4_7SwizzleILi2ELi4ELi3EEENS4_18smem_ptr_flag_bitsILi16EEENSU_INS5_IJNSA_ILi8EEESH_EEENS5_IJSH_SB_EEEEEEEvNS4_8identityES11_S1B_vS1C_EENS_8epilogue10collective6detail29Sm90TmaWarpSpecializedAdapterINS1F_15DefaultEpilogueISJ_SK_SK_NS1E_6thread17LinearCombinationISJ_Li1EffLNS1J_9ScaleType4KindE0ELNS_15FloatRoundStyleE2ESJ_EENS1_15EpilogueDefaultEEEEEvvEEEEvNT_6ParamsE:
	.zero		1664


//--------------------- SYMBOLS --------------------------

	.type		.nv.reservedSmem.offset0,@object
	.size		.nv.reservedSmem.offset0,0x4
	.type		__assertfail,@function
